//
// Generated by NVIDIA NVVM Compiler
//
// Compiler Build ID: CL-36424714
// Cuda compilation tools, release 13.0, V13.0.88
// Based on NVVM 20.0.0
//

.version 9.0
.target sm_100
.address_size 64

	// .globl	_Z7CNN_GPUPiPhS_iii

.visible .entry _Z7CNN_GPUPiPhS_iii(
	.param .u64 .ptr .align 1 _Z7CNN_GPUPiPhS_iii_param_0,
	.param .u64 .ptr .align 1 _Z7CNN_GPUPiPhS_iii_param_1,
	.param .u64 .ptr .align 1 _Z7CNN_GPUPiPhS_iii_param_2,
	.param .u32 _Z7CNN_GPUPiPhS_iii_param_3,
	.param .u32 _Z7CNN_GPUPiPhS_iii_param_4,
	.param .u32 _Z7CNN_GPUPiPhS_iii_param_5
)
{
	.reg .pred 	%p<23>;
	.reg .b16 	%rs<6>;
	.reg .b32 	%r<240>;
	.reg .b64 	%rd<51>;

	ld.param.u64 	%rd5, [_Z7CNN_GPUPiPhS_iii_param_0];
	ld.param.u64 	%rd6, [_Z7CNN_GPUPiPhS_iii_param_1];
	ld.param.u64 	%rd7, [_Z7CNN_GPUPiPhS_iii_param_2];
	ld.param.u32 	%r49, [_Z7CNN_GPUPiPhS_iii_param_3];
	ld.param.u32 	%r50, [_Z7CNN_GPUPiPhS_iii_param_4];
	ld.param.u32 	%r51, [_Z7CNN_GPUPiPhS_iii_param_5];
	cvta.to.global.u64 	%rd1, %rd5;
	cvta.to.global.u64 	%rd2, %rd7;
	cvta.to.global.u64 	%rd3, %rd6;
	mov.b32 	%r221, 3;
	setp.eq.s32 	%p1, %r51, 9;
	mov.u32 	%r220, %r49;
	@%p1 bra 	$L__BB0_4;
	setp.ne.s32 	%p2, %r51, 25;
	@%p2 bra 	$L__BB0_3;
	add.s32 	%r220, %r49, -2;
	mov.b32 	%r221, 5;
	bra.uni 	$L__BB0_4;
$L__BB0_3:
	mov.b32 	%r221, 5;
$L__BB0_4:
	mul.lo.s32 	%r4, %r220, %r220;
	mov.u32 	%r56, %ntid.x;
	mov.u32 	%r57, %ctaid.x;
	mov.u32 	%r58, %tid.x;
	mad.lo.s32 	%r5, %r56, %r57, %r58;
	setp.eq.s32 	%p3, %r220, 0;
	@%p3 bra 	$L__BB0_37;
	setp.lt.s32 	%p4, %r51, 1;
	@%p4 bra 	$L__BB0_21;
	and.b32  	%r6, %r51, 7;
	add.s32 	%r7, %r6, -1;
	and.b32  	%r8, %r51, 3;
	and.b32  	%r9, %r51, 2147483640;
	and.b32  	%r10, %r51, 1;
	mov.b32 	%r222, 0;
$L__BB0_7:
	add.s32 	%r12, %r5, %r222;
	setp.lt.s32 	%p14, %r12, %r4;
	@%p14 bra 	$L__BB0_9;
$L__BB0_8:
	add.s32 	%r222, %r222, 65536;
	setp.lt.u32 	%p22, %r222, %r4;
	@%p22 bra 	$L__BB0_7;
	bra.uni 	$L__BB0_37;
$L__BB0_9:
	setp.lt.u32 	%p15, %r51, 8;
	div.s32 	%r18, %r12, %r220;
	mul.lo.s32 	%r71, %r18, %r220;
	sub.s32 	%r19, %r12, %r71;
	mov.b32 	%r229, 0;
	mov.u32 	%r234, %r229;
	@%p15 bra 	$L__BB0_12;
	mov.b32 	%r223, 0;
	mov.u32 	%r234, %r223;
$L__BB0_11:
	.pragma "nounroll";
	mul.wide.u32 	%rd11, %r223, 4;
	add.s64 	%rd12, %rd2, %rd11;
	ld.global.u32 	%r73, [%rd12];
	div.u32 	%r74, %r223, %r221;
	add.s32 	%r75, %r18, %r74;
	mul.lo.s32 	%r76, %r74, %r221;
	sub.s32 	%r77, %r223, %r76;
	mad.lo.s32 	%r78, %r75, %r49, %r77;
	add.s32 	%r79, %r78, %r19;
	mul.wide.s32 	%rd13, %r79, 4;
	add.s64 	%rd14, %rd1, %rd13;
	ld.global.u32 	%r80, [%rd14];
	mad.lo.s32 	%r81, %r80, %r73, %r234;
	add.s32 	%r82, %r223, 1;
	ld.global.u32 	%r83, [%rd12+4];
	div.u32 	%r84, %r82, %r221;
	add.s32 	%r85, %r18, %r84;
	mul.lo.s32 	%r86, %r84, %r221;
	sub.s32 	%r87, %r82, %r86;
	mad.lo.s32 	%r88, %r85, %r49, %r87;
	add.s32 	%r89, %r88, %r19;
	mul.wide.s32 	%rd15, %r89, 4;
	add.s64 	%rd16, %rd1, %rd15;
	ld.global.u32 	%r90, [%rd16];
	mad.lo.s32 	%r91, %r90, %r83, %r81;
	add.s32 	%r92, %r223, 2;
	ld.global.u32 	%r93, [%rd12+8];
	div.u32 	%r94, %r92, %r221;
	add.s32 	%r95, %r18, %r94;
	mul.lo.s32 	%r96, %r94, %r221;
	sub.s32 	%r97, %r92, %r96;
	mad.lo.s32 	%r98, %r95, %r49, %r97;
	add.s32 	%r99, %r98, %r19;
	mul.wide.s32 	%rd17, %r99, 4;
	add.s64 	%rd18, %rd1, %rd17;
	ld.global.u32 	%r100, [%rd18];
	mad.lo.s32 	%r101, %r100, %r93, %r91;
	add.s32 	%r102, %r223, 3;
	ld.global.u32 	%r103, [%rd12+12];
	div.u32 	%r104, %r102, %r221;
	add.s32 	%r105, %r18, %r104;
	mul.lo.s32 	%r106, %r104, %r221;
	sub.s32 	%r107, %r102, %r106;
	mad.lo.s32 	%r108, %r105, %r49, %r107;
	add.s32 	%r109, %r108, %r19;
	mul.wide.s32 	%rd19, %r109, 4;
	add.s64 	%rd20, %rd1, %rd19;
	ld.global.u32 	%r110, [%rd20];
	mad.lo.s32 	%r111, %r110, %r103, %r101;
	add.s32 	%r112, %r223, 4;
	ld.global.u32 	%r113, [%rd12+16];
	div.u32 	%r114, %r112, %r221;
	add.s32 	%r115, %r18, %r114;
	mul.lo.s32 	%r116, %r114, %r221;
	sub.s32 	%r117, %r112, %r116;
	mad.lo.s32 	%r118, %r115, %r49, %r117;
	add.s32 	%r119, %r118, %r19;
	mul.wide.s32 	%rd21, %r119, 4;
	add.s64 	%rd22, %rd1, %rd21;
	ld.global.u32 	%r120, [%rd22];
	mad.lo.s32 	%r121, %r120, %r113, %r111;
	add.s32 	%r122, %r223, 5;
	ld.global.u32 	%r123, [%rd12+20];
	div.u32 	%r124, %r122, %r221;
	add.s32 	%r125, %r18, %r124;
	mul.lo.s32 	%r126, %r124, %r221;
	sub.s32 	%r127, %r122, %r126;
	mad.lo.s32 	%r128, %r125, %r49, %r127;
	add.s32 	%r129, %r128, %r19;
	mul.wide.s32 	%rd23, %r129, 4;
	add.s64 	%rd24, %rd1, %rd23;
	ld.global.u32 	%r130, [%rd24];
	mad.lo.s32 	%r131, %r130, %r123, %r121;
	add.s32 	%r132, %r223, 6;
	ld.global.u32 	%r133, [%rd12+24];
	div.u32 	%r134, %r132, %r221;
	add.s32 	%r135, %r18, %r134;
	mul.lo.s32 	%r136, %r134, %r221;
	sub.s32 	%r137, %r132, %r136;
	mad.lo.s32 	%r138, %r135, %r49, %r137;
	add.s32 	%r139, %r138, %r19;
	mul.wide.s32 	%rd25, %r139, 4;
	add.s64 	%rd26, %rd1, %rd25;
	ld.global.u32 	%r140, [%rd26];
	mad.lo.s32 	%r141, %r140, %r133, %r131;
	add.s32 	%r142, %r223, 7;
	ld.global.u32 	%r143, [%rd12+28];
	div.u32 	%r144, %r142, %r221;
	add.s32 	%r145, %r18, %r144;
	mul.lo.s32 	%r146, %r144, %r221;
	sub.s32 	%r147, %r142, %r146;
	mad.lo.s32 	%r148, %r145, %r49, %r147;
	add.s32 	%r149, %r148, %r19;
	mul.wide.s32 	%rd27, %r149, 4;
	add.s64 	%rd28, %rd1, %rd27;
	ld.global.u32 	%r150, [%rd28];
	mad.lo.s32 	%r234, %r150, %r143, %r141;
	add.s32 	%r223, %r223, 8;
	setp.eq.s32 	%p16, %r223, %r9;
	mov.u32 	%r229, %r9;
	@%p16 bra 	$L__BB0_12;
	bra.uni 	$L__BB0_11;
$L__BB0_12:
	setp.eq.s32 	%p17, %r6, 0;
	@%p17 bra 	$L__BB0_20;
	setp.lt.u32 	%p18, %r7, 3;
	@%p18 bra 	$L__BB0_15;
	mul.wide.u32 	%rd29, %r229, 4;
	add.s64 	%rd30, %rd2, %rd29;
	ld.global.u32 	%r152, [%rd30];
	div.u32 	%r153, %r229, %r221;
	add.s32 	%r154, %r18, %r153;
	mul.lo.s32 	%r155, %r153, %r221;
	sub.s32 	%r156, %r229, %r155;
	mad.lo.s32 	%r157, %r154, %r49, %r156;
	add.s32 	%r158, %r157, %r19;
	mul.wide.s32 	%rd31, %r158, 4;
	add.s64 	%rd32, %rd1, %rd31;
	ld.global.u32 	%r159, [%rd32];
	mad.lo.s32 	%r160, %r159, %r152, %r234;
	add.s32 	%r161, %r229, 1;
	ld.global.u32 	%r162, [%rd30+4];
	div.u32 	%r163, %r161, %r221;
	add.s32 	%r164, %r18, %r163;
	mul.lo.s32 	%r165, %r163, %r221;
	sub.s32 	%r166, %r161, %r165;
	mad.lo.s32 	%r167, %r164, %r49, %r166;
	add.s32 	%r168, %r167, %r19;
	mul.wide.s32 	%rd33, %r168, 4;
	add.s64 	%rd34, %rd1, %rd33;
	ld.global.u32 	%r169, [%rd34];
	mad.lo.s32 	%r170, %r169, %r162, %r160;
	add.s32 	%r171, %r229, 2;
	ld.global.u32 	%r172, [%rd30+8];
	div.u32 	%r173, %r171, %r221;
	add.s32 	%r174, %r18, %r173;
	mul.lo.s32 	%r175, %r173, %r221;
	sub.s32 	%r176, %r171, %r175;
	mad.lo.s32 	%r177, %r174, %r49, %r176;
	add.s32 	%r178, %r177, %r19;
	mul.wide.s32 	%rd35, %r178, 4;
	add.s64 	%rd36, %rd1, %rd35;
	ld.global.u32 	%r179, [%rd36];
	mad.lo.s32 	%r180, %r179, %r172, %r170;
	add.s32 	%r181, %r229, 3;
	ld.global.u32 	%r182, [%rd30+12];
	div.u32 	%r183, %r181, %r221;
	add.s32 	%r184, %r18, %r183;
	mul.lo.s32 	%r185, %r183, %r221;
	sub.s32 	%r186, %r181, %r185;
	mad.lo.s32 	%r187, %r184, %r49, %r186;
	add.s32 	%r188, %r187, %r19;
	mul.wide.s32 	%rd37, %r188, 4;
	add.s64 	%rd38, %rd1, %rd37;
	ld.global.u32 	%r189, [%rd38];
	mad.lo.s32 	%r234, %r189, %r182, %r180;
	add.s32 	%r229, %r229, 4;
$L__BB0_15:
	setp.eq.s32 	%p19, %r8, 0;
	@%p19 bra 	$L__BB0_20;
	setp.eq.s32 	%p20, %r8, 1;
	@%p20 bra 	$L__BB0_18;
	mul.wide.u32 	%rd39, %r229, 4;
	add.s64 	%rd40, %rd2, %rd39;
	ld.global.u32 	%r191, [%rd40];
	div.u32 	%r192, %r229, %r221;
	add.s32 	%r193, %r18, %r192;
	mul.lo.s32 	%r194, %r192, %r221;
	sub.s32 	%r195, %r229, %r194;
	mad.lo.s32 	%r196, %r193, %r49, %r195;
	add.s32 	%r197, %r196, %r19;
	mul.wide.s32 	%rd41, %r197, 4;
	add.s64 	%rd42, %rd1, %rd41;
	ld.global.u32 	%r198, [%rd42];
	mad.lo.s32 	%r199, %r198, %r191, %r234;
	add.s32 	%r200, %r229, 1;
	ld.global.u32 	%r201, [%rd40+4];
	div.u32 	%r202, %r200, %r221;
	add.s32 	%r203, %r18, %r202;
	mul.lo.s32 	%r204, %r202, %r221;
	sub.s32 	%r205, %r200, %r204;
	mad.lo.s32 	%r206, %r203, %r49, %r205;
	add.s32 	%r207, %r206, %r19;
	mul.wide.s32 	%rd43, %r207, 4;
	add.s64 	%rd44, %rd1, %rd43;
	ld.global.u32 	%r208, [%rd44];
	mad.lo.s32 	%r234, %r208, %r201, %r199;
	add.s32 	%r229, %r229, 2;
$L__BB0_18:
	setp.eq.s32 	%p21, %r10, 0;
	@%p21 bra 	$L__BB0_20;
	mul.wide.u32 	%rd45, %r229, 4;
	add.s64 	%rd46, %rd2, %rd45;
	ld.global.u32 	%r209, [%rd46];
	div.u32 	%r210, %r229, %r221;
	add.s32 	%r211, %r18, %r210;
	mul.lo.s32 	%r212, %r210, %r221;
	sub.s32 	%r213, %r229, %r212;
	mad.lo.s32 	%r214, %r211, %r49, %r213;
	add.s32 	%r215, %r214, %r19;
	mul.wide.s32 	%rd47, %r215, 4;
	add.s64 	%rd48, %rd1, %rd47;
	ld.global.u32 	%r216, [%rd48];
	mad.lo.s32 	%r234, %r216, %r209, %r234;
$L__BB0_20:
	div.s32 	%r217, %r234, %r50;
	min.s32 	%r218, %r217, 255;
	max.s32 	%r219, %r218, 0;
	cvt.s64.s32 	%rd49, %r12;
	add.s64 	%rd50, %rd3, %rd49;
	st.global.u8 	[%rd50], %r219;
	bra.uni 	$L__BB0_8;
$L__BB0_21:
	max.u32 	%r60, %r4, 65536;
	add.s32 	%r61, %r60, -1;
	shr.u32 	%r62, %r61, 16;
	add.s32 	%r35, %r62, 1;
	and.b32  	%r36, %r35, 3;
	setp.lt.u32 	%p5, %r4, 196609;
	mov.b32 	%r237, 0;
	@%p5 bra 	$L__BB0_32;
	and.b32  	%r37, %r35, 131068;
	mov.b32 	%r237, 0;
	mov.u32 	%r236, %r237;
$L__BB0_23:
	add.s32 	%r40, %r5, %r237;
	setp.ge.s32 	%p6, %r40, %r4;
	cvt.s64.s32 	%rd8, %r40;
	add.s64 	%rd4, %rd3, %rd8;
	@%p6 bra 	$L__BB0_25;
	mov.b16 	%rs1, 0;
	st.global.u8 	[%rd4], %rs1;
$L__BB0_25:
	add.s32 	%r64, %r40, 65536;
	setp.ge.s32 	%p7, %r64, %r4;
	@%p7 bra 	$L__BB0_27;
	mov.b16 	%rs2, 0;
	st.global.u8 	[%rd4+65536], %rs2;
$L__BB0_27:
	add.s32 	%r65, %r40, 131072;
	setp.ge.s32 	%p8, %r65, %r4;
	@%p8 bra 	$L__BB0_29;
	mov.b16 	%rs3, 0;
	st.global.u8 	[%rd4+131072], %rs3;
$L__BB0_29:
	add.s32 	%r66, %r40, 196608;
	setp.ge.s32 	%p9, %r66, %r4;
	@%p9 bra 	$L__BB0_31;
	mov.b16 	%rs4, 0;
	st.global.u8 	[%rd4+196608], %rs4;
$L__BB0_31:
	add.s32 	%r237, %r237, 262144;
	add.s32 	%r236, %r236, 4;
	setp.ne.s32 	%p10, %r236, %r37;
	@%p10 bra 	$L__BB0_23;
$L__BB0_32:
	setp.eq.s32 	%p11, %r36, 0;
	@%p11 bra 	$L__BB0_37;
	mov.b32 	%r239, 0;
$L__BB0_34:
	.pragma "nounroll";
	add.s32 	%r46, %r5, %r237;
	setp.ge.s32 	%p12, %r46, %r4;
	@%p12 bra 	$L__BB0_36;
	cvt.s64.s32 	%rd9, %r46;
	add.s64 	%rd10, %rd3, %rd9;
	mov.b16 	%rs5, 0;
	st.global.u8 	[%rd10], %rs5;
$L__BB0_36:
	add.s32 	%r237, %r237, 65536;
	add.s32 	%r239, %r239, 1;
	setp.ne.s32 	%p13, %r239, %r36;
	@%p13 bra 	$L__BB0_34;
$L__BB0_37:
	ret;

}


// ===== COMPILED SASS (sm_100) =====

	.target	sm_100

	.elftype	@"ET_EXEC"


//--------------------- .note.nv.tkinfo           --------------------------
	.section	.note.nv.tkinfo,"",@"SHT_NOTE"
	.sectionflags	@"SHF_NOTE_NV_TKINFO"
	.tkinfo
        /*0018*/ 	.word	0x00000002
        /*0030*/ 	.string	""
        /*0030*/ 	.string	"ptxas"
        /*0030*/ 	.string	"Cuda compilation tools, release 13.0, V13.0.88"
        /*0030*/ 	.string	"Build cuda_13.0.r13.0/compiler.36424714_0"
        /*0030*/ 	.string	"-arch sm_100 -m 64 "



//--------------------- .note.nv.cuinfo           --------------------------
	.section	.note.nv.cuinfo,"",@"SHT_NOTE"
	.sectionflags	@"SHF_NOTE_NV_CUINFO"
        /*0018*/ 	.short	0x0002
        /*001a*/ 	.short	0x0064
        /*001c*/ 	.short	0x0082
	.zero		2


//--------------------- .nv.info                  --------------------------
	.section	.nv.info,"",@"SHT_CUDA_INFO"
	.align	4


	//----- nvinfo : EIATTR_REGCOUNT
	.align		4
        /*0000*/ 	.byte	0x04, 0x2f
        /*0002*/ 	.short	(.L_1 - .L_0)
	.align		4
.L_0:
        /*0004*/ 	.word	index@(_Z7CNN_GPUPiPhS_iii)
        /*0008*/ 	.word	0x00000020


	//----- nvinfo : EIATTR_FRAME_SIZE
	.align		4
.L_1:
        /*000c*/ 	.byte	0x04, 0x11
        /*000e*/ 	.short	(.L_3 - .L_2)
	.align		4
.L_2:
        /*0010*/ 	.word	index@(_Z7CNN_GPUPiPhS_iii)
        /*0014*/ 	.word	0x00000000


	//----- nvinfo : EIATTR_MIN_STACK_SIZE
	.align		4
.L_3:
        /*0018*/ 	.byte	0x04, 0x12
        /*001a*/ 	.short	(.L_5 - .L_4)
	.align		4
.L_4:
        /*001c*/ 	.word	index@(_Z7CNN_GPUPiPhS_iii)
        /*0020*/ 	.word	0x00000000
.L_5:


//--------------------- .nv.compat                --------------------------
	.section	.nv.compat,"",@"SHT_CUDA_COMPAT_INFO"
	.align	4
        /*0000*/ 	.byte	0x02, 0x09, 0x00, 0x00, 0x02, 0x02, 0x01, 0x00, 0x02, 0x05, 0x05, 0x00, 0x03, 0x07, 0x01, 0x01
        /*0010*/ 	.byte	0x02, 0x03, 0x00, 0x00, 0x02, 0x06, 0x01, 0x00, 0x04, 0x0b, 0x08, 0x00, 0x09, 0x00, 0x00, 0x00
        /*0020*/ 	.byte	0x00, 0x00, 0x00, 0x00


//--------------------- .nv.info._Z7CNN_GPUPiPhS_iii --------------------------
	.section	.nv.info._Z7CNN_GPUPiPhS_iii,"",@"SHT_CUDA_INFO"
	.sectionflags	@""
	.align	4


	//----- nvinfo : EIATTR_CUDA_API_VERSION
	.align		4
        /*0000*/ 	.byte	0x04, 0x37
        /*0002*/ 	.short	(.L_7 - .L_6)
.L_6:
        /*0004*/ 	.word	0x00000082


	//----- nvinfo : EIATTR_KPARAM_INFO
	.align		4
.L_7:
        /*0008*/ 	.byte	0x04, 0x17
        /*000a*/ 	.short	(.L_9 - .L_8)
.L_8:
        /*000c*/ 	.word	0x00000000
        /*0010*/ 	.short	0x0005
        /*0012*/ 	.short	0x0020
        /*0014*/ 	.byte	0x00, 0xf0, 0x11, 0x00


	//----- nvinfo : EIATTR_KPARAM_INFO
	.align		4
.L_9:
        /*0018*/ 	.byte	0x04, 0x17
        /*001a*/ 	.short	(.L_11 - .L_10)
.L_10:
        /*001c*/ 	.word	0x00000000
        /*0020*/ 	.short	0x0004
        /*0022*/ 	.short	0x001c
        /*0024*/ 	.byte	0x00, 0xf0, 0x11, 0x00


	//----- nvinfo : EIATTR_KPARAM_INFO
	.align		4
.L_11:
        /*0028*/ 	.byte	0x04, 0x17
        /*002a*/ 	.short	(.L_13 - .L_12)
.L_12:
        /*002c*/ 	.word	0x00000000
        /*0030*/ 	.short	0x0003
        /*0032*/ 	.short	0x0018
        /*0034*/ 	.byte	0x00, 0xf0, 0x11, 0x00


	//----- nvinfo : EIATTR_KPARAM_INFO
	.align		4
.L_13:
        /*0038*/ 	.byte	0x04, 0x17
        /*003a*/ 	.short	(.L_15 - .L_14)
.L_14:
        /*003c*/ 	.word	0x00000000
        /*0040*/ 	.short	0x0002
        /*0042*/ 	.short	0x0010
        /*0044*/ 	.byte	0x00, 0xf5, 0x21, 0x00


	//----- nvinfo : EIATTR_KPARAM_INFO
	.align		4
.L_15:
        /*0048*/ 	.byte	0x04, 0x17
        /*004a*/ 	.short	(.L_17 - .L_16)
.L_16:
        /*004c*/ 	.word	0x00000000
        /*0050*/ 	.short	0x0001
        /*0052*/ 	.short	0x0008
        /*0054*/ 	.byte	0x00, 0xf5, 0x21, 0x00


	//----- nvinfo : EIATTR_KPARAM_INFO
	.align		4
.L_17:
        /*0058*/ 	.byte	0x04, 0x17
        /*005a*/ 	.short	(.L_19 - .L_18)
.L_18:
        /*005c*/ 	.word	0x00000000
        /*0060*/ 	.short	0x0000
        /*0062*/ 	.short	0x0000
        /*0064*/ 	.byte	0x00, 0xf5, 0x21, 0x00


	//----- nvinfo : EIATTR_SPARSE_MMA_MASK
	.align		4
.L_19:
        /*0068*/ 	.byte	0x03, 0x50
        /*006a*/ 	.short	0x0000


	//----- nvinfo : EIATTR_MAXREG_COUNT
	.align		4
        /*006c*/ 	.byte	0x03, 0x1b
        /*006e*/ 	.short	0x00ff


	//----- nvinfo : EIATTR_MERCURY_ISA_VERSION
	.align		4
        /*0070*/ 	.byte	0x03, 0x5f
        /*0072*/ 	.short	0x0101


	//----- nvinfo : EIATTR_VRC_CTA_INIT_COUNT
	.align		4
        /*0074*/ 	.byte	0x02, 0x4a
	.zero		1
	.zero		1


	//----- nvinfo : EIATTR_EXIT_INSTR_OFFSETS
	.align		4
        /*0078*/ 	.byte	0x04, 0x1c
        /*007a*/ 	.short	(.L_21 - .L_20)


	//   ....[0]....
.L_20:
        /*007c*/ 	.word	0x000000f0


	//   ....[1]....
        /*0080*/ 	.word	0x00001c00


	//   ....[2]....
        /*0084*/ 	.word	0x00001df0


	//   ....[3]....
        /*0088*/ 	.word	0x00001eb0


	//----- nvinfo : EIATTR_CRS_STACK_SIZE
	.align		4
.L_21:
        /*008c*/ 	.byte	0x04, 0x1e
        /*008e*/ 	.short	(.L_23 - .L_22)
.L_22:
        /*0090*/ 	.word	0x00000000


	//----- nvinfo : EIATTR_CBANK_PARAM_SIZE
	.align		4
.L_23:
        /*0094*/ 	.byte	0x03, 0x19
        /*0096*/ 	.short	0x0024


	//----- nvinfo : EIATTR_PARAM_CBANK
	.align		4
        /*0098*/ 	.byte	0x04, 0x0a
        /*009a*/ 	.short	(.L_25 - .L_24)
	.align		4
.L_24:
        /*009c*/ 	.word	index@(.nv.constant0._Z7CNN_GPUPiPhS_iii)
        /*00a0*/ 	.short	0x0380
        /*00a2*/ 	.short	0x0024


	//----- nvinfo : EIATTR_SW_WAR
	.align		4
.L_25:
        /*00a4*/ 	.byte	0x04, 0x36
        /*00a6*/ 	.short	(.L_27 - .L_26)
.L_26:
        /*00a8*/ 	.word	0x00000008
.L_27:


//--------------------- .nv.callgraph             --------------------------
	.section	.nv.callgraph,"",@"SHT_CUDA_CALLGRAPH"
	.align	4
	.sectionentsize	8
	.align		4
        /*0000*/ 	.word	0x00000000
	.align		4
        /*0004*/ 	.word	0xffffffff
	.align		4
        /*0008*/ 	.word	0x00000000
	.align		4
        /*000c*/ 	.word	0xfffffffe
	.align		4
        /*0010*/ 	.word	0x00000000
	.align		4
        /*0014*/ 	.word	0xfffffffd
	.align		4
        /*0018*/ 	.word	0x00000000
	.align		4
        /*001c*/ 	.word	0xfffffffc


//--------------------- .text._Z7CNN_GPUPiPhS_iii --------------------------
	.section	.text._Z7CNN_GPUPiPhS_iii,"ax",@progbits
	.align	128
        .global         _Z7CNN_GPUPiPhS_iii
        .type           _Z7CNN_GPUPiPhS_iii,@function
        .size           _Z7CNN_GPUPiPhS_iii,(.L_x_14 - _Z7CNN_GPUPiPhS_iii)
        .other          _Z7CNN_GPUPiPhS_iii,@"STO_CUDA_ENTRY STV_DEFAULT"
_Z7CNN_GPUPiPhS_iii:
.text._Z7CNN_GPUPiPhS_iii:
[----:B------:R-:W-:Y:S08]  /*0000*/  LDC R1, c[0x0][0x37c] ;  /* 0x0000df00ff017b82 */ /* 0x000ff00000000800 */
[----:B------:R-:W0:Y:S01]  /*0010*/  LDC R7, c[0x0][0x3a0] ;  /* 0x0000e800ff077b82 */ /* 0x000e220000000800 */
[----:B------:R-:W1:Y:S01]  /*0020*/  S2R R3, SR_CTAID.X ;  /* 0x0000000000037919 */ /* 0x000e620000002500 */
[----:B------:R-:W-:Y:S01]  /*0030*/  HFMA2 R0, -RZ, RZ, 0, 1.78813934326171875e-07 ;  /* 0x00000003ff007431 */ /* 0x000fe200000001ff */
[----:B------:R-:W2:Y:S05]  /*0040*/  S2R R4, SR_TID.X ;  /* 0x0000000000047919 */ /* 0x000eaa0000002100 */
[----:B------:R-:W3:Y:S01]  /*0050*/  LDC R2, c[0x0][0x398] ;  /* 0x0000e600ff027b82 */ /* 0x000ee20000000800 */
[----:B0-----:R-:W-:-:S13]  /*0060*/  ISETP.NE.AND P0, PT, R7, 0x9, PT ;  /* 0x000000090700780c */ /* 0x001fda0003f05270 */
[----:B-123--:R-:W-:Y:S05]  /*0070*/  @!P0 BRA `(.L_x_0) ;  /* 0x0000000000148947 */ /* 0x00efea0003800000 */
[----:B------:R-:W-:-:S13]  /*0080*/  ISETP.NE.AND P0, PT, R7, 0x19, PT ;  /* 0x000000190700780c */ /* 0x000fda0003f05270 */
[----:B------:R-:W0:Y:S01]  /*0090*/  @!P0 LDC R5, c[0x0][0x398] ;  /* 0x0000e600ff058b82 */ /* 0x000e220000000800 */
[----:B------:R-:W-:Y:S02]  /*00a0*/  @!P0 IMAD.MOV.U32 R0, RZ, RZ, 0x5 ;  /* 0x00000005ff008424 */ /* 0x000fe400078e00ff */
[----:B------:R-:W-:Y:S01]  /*00b0*/  @P0 IMAD.MOV.U32 R0, RZ, RZ, 0x5 ;  /* 0x00000005ff000424 */ /* 0x000fe200078e00ff */
[----:B0-----:R-:W-:-:S07]  /*00c0*/  @!P0 IADD3 R2, PT, PT, R5, -0x2, RZ ;  /* 0xfffffffe05028810 */ /* 0x001fce0007ffe0ff */
.L_x_0:
[----:B------:R-:W-:Y:S01]  /*00d0*/  ISETP.NE.AND P0, PT, R2, RZ, PT ;  /* 0x000000ff0200720c */ /* 0x000fe20003f05270 */
[----:B------:R-:W0:-:S12]  /*00e0*/  LDCU UR4, c[0x0][0x360] ;  /* 0x00006c00ff0477ac */ /* 0x000e180008000800 */
[----:B0-----:R-:W-:Y:S05]  /*00f0*/  @!P0 EXIT ;  /* 0x000000000000894d */ /* 0x001fea0003800000 */
[----:B------:R-:W-:Y:S01]  /*0100*/  ISETP.GE.AND P0, PT, R7, 0x1, PT ;  /* 0x000000010700780c */ /* 0x000fe20003f06270 */
[----:B------:R-:W0:Y:S01]  /*0110*/  LDCU.64 UR6, c[0x0][0x358] ;  /* 0x00006b00ff0677ac */ /* 0x000e220008000a00 */
[----:B------:R-:W-:Y:S02]  /*0120*/  IMAD R3, R3, UR4, R4 ;  /* 0x0000000403037c24 */ /* 0x000fe4000f8e0204 */
[----:B------:R-:W-:-:S09]  /*0130*/  IMAD R4, R2, R2, RZ ;  /* 0x0000000202047224 */ /* 0x000fd200078e02ff */
[----:B------:R-:W-:Y:S05]  /*0140*/  @!P0 BRA `(.L_x_1) ;  /* 0x0000001800b08947 */ /* 0x000fea0003800000 */
[----:B------:R-:W-:Y:S01]  /*0150*/  LOP3.LUT R5, R7, 0x7, RZ, 0xc0, !PT ;  /* 0x0000000707057812 */ /* 0x000fe200078ec0ff */
[----:B------:R-:W-:-:S03]  /*0160*/  UMOV UR4, URZ ;  /* 0x000000ff00047c82 */ /* 0x000fc60008000000 */
[----:B------:R-:W-:-:S04]  /*0170*/  IADD3 R6, PT, PT, R5, -0x1, RZ ;  /* 0xffffffff05067810 */ /* 0x000fc80007ffe0ff */
[----:B------:R-:W-:Y:S02]  /*0180*/  ISETP.GE.U32.AND P0, PT, R6, 0x3, PT ;  /* 0x000000030600780c */ /* 0x000fe40003f06070 */
[C---:B------:R-:W-:Y:S02]  /*0190*/  LOP3.LUT R6, R7.reuse, 0x3, RZ, 0xc0, !PT ;  /* 0x0000000307067812 */ /* 0x040fe400078ec0ff */
[----:B------:R-:W-:-:S09]  /*01a0*/  LOP3.LUT R7, R7, 0x7ffffff8, RZ, 0xc0, !PT ;  /* 0x7ffffff807077812 */ /* 0x000fd200078ec0ff */
.L_x_9:
[----:B-1----:R-:W-:Y:S01]  /*01b0*/  VIADD R9, R3, UR4 ;  /* 0x0000000403097c36 */ /* 0x002fe20008000000 */
[----:B------:R-:W-:Y:S01]  /*01c0*/  UIADD3 UR4, UPT, UPT, UR4, 0x10000, URZ ;  /* 0x0001000004047890 */ /* 0x000fe2000fffe0ff */
[----:B------:R-:W-:Y:S03]  /*01d0*/  BSSY.RECONVERGENT B0, `(.L_x_2) ;  /* 0x00001a1000007945 */ /* 0x000fe60003800200 */
[----:B------:R-:W-:Y:S02]  /*01e0*/  ISETP.GE.AND P2, PT, R9, R4, PT ;  /* 0x000000040900720c */ /* 0x000fe40003f46270 */
[----:B------:R-:W-:-:S11]  /*01f0*/  ISETP.LE.U32.AND P1, PT, R4, UR4, PT ;  /* 0x0000000404007c0c */ /* 0x000fd6000bf23070 */
[----:B------:R-:W-:Y:S05]  /*0200*/  @P2 BRA `(.L_x_3) ;  /* 0x0000001800742947 */ /* 0x000fea0003800000 */
[-C--:B------:R-:W-:Y:S01]  /*0210*/  IABS R13, R2.reuse ;  /* 0x00000002000d7213 */ /* 0x080fe20000000000 */
[----:B------:R-:W1:Y:S01]  /*0220*/  LDCU UR5, c[0x0][0x3a0] ;  /* 0x00007400ff0577ac */ /* 0x000e620008000800 */
[----:B------:R-:W-:Y:S02]  /*0230*/  IABS R14, R9 ;  /* 0x00000009000e7213 */ /* 0x000fe40000000000 */
[----:B------:R-:W-:Y:S01]  /*0240*/  CS2R R22, SRZ ;  /* 0x0000000000167805 */ /* 0x000fe2000001ff00 */
[----:B------:R-:W2:Y:S01]  /*0250*/  I2F.RP R8, R13 ;  /* 0x0000000d00087306 */ /* 0x000ea20000209400 */
[----:B------:R-:W-:-:S07]  /*0260*/  IABS R16, R2 ;  /* 0x0000000200107213 */ /* 0x000fce0000000000 */
[----:B--2---:R-:W2:Y:S01]  /*0270*/  MUFU.RCP R8, R8 ;  /* 0x0000000800087308 */ /* 0x004ea20000001000 */
[----:B-1----:R-:W-:Y:S01]  /*0280*/  UISETP.GE.U32.AND UP0, UPT, UR5, 0x8, UPT ;  /* 0x000000080500788c */ /* 0x002fe2000bf06070 */
[----:B--2---:R-:W-:-:S06]  /*0290*/  IADD3 R10, PT, PT, R8, 0xffffffe, RZ ;  /* 0x0ffffffe080a7810 */ /* 0x004fcc0007ffe0ff */
[----:B------:R1:W2:Y:S02]  /*02a0*/  F2I.FTZ.U32.TRUNC.NTZ R11, R10 ;  /* 0x0000000a000b7305 */ /* 0x0002a4000021f000 */
[----:B-1----:R-:W-:Y:S02]  /*02b0*/  IMAD.MOV.U32 R10, RZ, RZ, RZ ;  /* 0x000000ffff0a7224 */ /* 0x002fe400078e00ff */
[----:B--2---:R-:W-:-:S04]  /*02c0*/  IMAD.MOV R12, RZ, RZ, -R11 ;  /* 0x000000ffff0c7224 */ /* 0x004fc800078e0a0b */
[----:B------:R-:W-:Y:S01]  /*02d0*/  IMAD R15, R12, R13, RZ ;  /* 0x0000000d0c0f7224 */ /* 0x000fe200078e02ff */
[----:B------:R-:W-:-:S03]  /*02e0*/  MOV R12, R14 ;  /* 0x0000000e000c7202 */ /* 0x000fc60000000f00 */
[----:B------:R-:W-:Y:S01]  /*02f0*/  IMAD.HI.U32 R11, R11, R15, R10 ;  /* 0x0000000f0b0b7227 */ /* 0x000fe200078e000a */
[----:B------:R-:W-:-:S05]  /*0300*/  IADD3 R15, PT, PT, RZ, -R16, RZ ;  /* 0x80000010ff0f7210 */ /* 0x000fca0007ffe0ff */
[----:B------:R-:W-:-:S04]  /*0310*/  IMAD.HI.U32 R8, R11, R12, RZ ;  /* 0x0000000c0b087227 */ /* 0x000fc800078e00ff */
[----:B------:R-:W-:-:S05]  /*0320*/  IMAD R10, R8, R15, R12 ;  /* 0x0000000f080a7224 */ /* 0x000fca00078e020c */
[----:B------:R-:W-:-:S13]  /*0330*/  ISETP.GT.U32.AND P3, PT, R13, R10, PT ;  /* 0x0000000a0d00720c */ /* 0x000fda0003f64070 */
[----:B------:R-:W-:Y:S01]  /*0340*/  @!P3 IMAD.IADD R10, R10, 0x1, -R13 ;  /* 0x000000010a0ab824 */ /* 0x000fe200078e0a0d */
[----:B------:R-:W-:Y:S02]  /*0350*/  @!P3 IADD3 R8, PT, PT, R8, 0x1, RZ ;  /* 0x000000010808b810 */ /* 0x000fe40007ffe0ff */
[----:B------:R-:W-:Y:S02]  /*0360*/  ISETP.NE.AND P3, PT, R2, RZ, PT ;  /* 0x000000ff0200720c */ /* 0x000fe40003f65270 */
[----:B------:R-:W-:Y:S02]  /*0370*/  ISETP.GE.U32.AND P2, PT, R10, R13, PT ;  /* 0x0000000d0a00720c */ /* 0x000fe40003f46070 */
[----:B------:R-:W-:-:S04]  /*0380*/  LOP3.LUT R10, R9, R2, RZ, 0x3c, !PT ;  /* 0x00000002090a7212 */ /* 0x000fc800078e3cff */
[----:B------:R-:W-:-:S07]  /*0390*/  ISETP.GE.AND P4, PT, R10, RZ, PT ;  /* 0x000000ff0a00720c */ /* 0x000fce0003f86270 */
[----:B------:R-:W-:-:S06]  /*03a0*/  @P2 VIADD R8, R8, 0x1 ;  /* 0x0000000108082836 */ /* 0x000fcc0000000000 */
[----:B------:R-:W-:Y:S02]  /*03b0*/  @!P4 IADD3 R8, PT, PT, -R8, RZ, RZ ;  /* 0x000000ff0808c210 */ /* 0x000fe40007ffe1ff */
[----:B------:R-:W-:-:S05]  /*03c0*/  @!P3 LOP3.LUT R8, RZ, R2, RZ, 0x33, !PT ;  /* 0x00000002ff08b212 */ /* 0x000fca00078e33ff */
[----:B------:R-:W-:-:S04]  /*03d0*/  IMAD.MOV R11, RZ, RZ, -R8 ;  /* 0x000000ffff0b7224 */ /* 0x000fc800078e0a08 */
[----:B------:R-:W-:Y:S01]  /*03e0*/  IMAD R11, R2, R11, R9 ;  /* 0x0000000b020b7224 */ /* 0x000fe200078e0209 */
[----:B------:R-:W-:Y:S06]  /*03f0*/  BRA.U !UP0, `(.L_x_4) ;  /* 0x0000000908ac7547 */ /* 0x000fec000b800000 */
[----:B------:R-:W1:Y:S01]  /*0400*/  I2F.U32.RP R10, R0 ;  /* 0x00000000000a7306 */ /* 0x000e620000209000 */
[----:B------:R-:W2:Y:S01]  /*0410*/  LDC.64 R12, c[0x0][0x390] ;  /* 0x0000e400ff0c7b82 */ /* 0x000ea20000000a00 */
[----:B------:R-:W-:Y:S01]  /*0420*/  HFMA2 R20, -RZ, RZ, 0, 0 ;  /* 0x00000000ff147431 */ /* 0x000fe200000001ff */
[----:B------:R-:W-:Y:S01]  /*0430*/  ISETP.NE.U32.AND P2, PT, R0, RZ, PT ;  /* 0x000000ff0000720c */ /* 0x000fe20003f45070 */
[----:B------:R-:W3:Y:S01]  /*0440*/  LDCU UR8, c[0x0][0x398] ;  /* 0x00007300ff0877ac */ /* 0x000ee20008000800 */
[----:B------:R-:W-:-:S04]  /*0450*/  MOV R22, RZ ;  /* 0x000000ff00167202 */ /* 0x000fc80000000f00 */
[----:B------:R-:W4:Y:S01]  /*0460*/  LDC.64 R14, c[0x0][0x380] ;  /* 0x0000e000ff0e7b82 */ /* 0x000f220000000a00 */
[----:B-1----:R-:W1:Y:S02]  /*0470*/  MUFU.RCP R10, R10 ;  /* 0x0000000a000a7308 */ /* 0x002e640000001000 */
[----:B-1----:R-:W-:Y:S02]  /*0480*/  IADD3 R16, PT, PT, R10, 0xffffffe, RZ ;  /* 0x0ffffffe0a107810 */ /* 0x002fe40007ffe0ff */
[----:B------:R-:W-:-:S04]  /*0490*/  LOP3.LUT R10, RZ, R0, RZ, 0x33, !PT ;  /* 0x00000000ff0a7212 */ /* 0x000fc800078e33ff */
[----:B------:R-:W1:Y:S02]  /*04a0*/  F2I.FTZ.U32.TRUNC.NTZ R21, R16 ;  /* 0x0000001000157305 */ /* 0x000e64000021f000 */
[----:B-1----:R-:W-:-:S04]  /*04b0*/  IMAD.MOV R17, RZ, RZ, -R21 ;  /* 0x000000ffff117224 */ /* 0x002fc800078e0a15 */
[----:B------:R-:W-:-:S04]  /*04c0*/  IMAD R17, R17, R0, RZ ;  /* 0x0000000011117224 */ /* 0x000fc800078e02ff */
[----:B------:R-:W-:-:S04]  /*04d0*/  IMAD.HI.U32 R20, R21, R17, R20 ;  /* 0x0000001115147227 */ /* 0x000fc800078e0014 */
[----:B--234-:R-:W-:-:S07]  /*04e0*/  IMAD.MOV.U32 R21, RZ, RZ, RZ ;  /* 0x000000ffff157224 */ /* 0x01cfce00078e00ff */
.L_x_5:
[----:B------:R-:W-:-:S04]  /*04f0*/  IMAD.HI.U32 R17, R20, R21, RZ ;  /* 0x0000001514117227 */ /* 0x000fc800078e00ff */
[----:B------:R-:W-:-:S04]  /*0500*/  IMAD.MOV R19, RZ, RZ, -R17 ;  /* 0x000000ffff137224 */ /* 0x000fc800078e0a11 */
[----:B------:R-:W-:-:S05]  /*0510*/  IMAD R19, R0, R19, R21 ;  /* 0x0000001300137224 */ /* 0x000fca00078e0215 */
[----:B------:R-:W-:-:S13]  /*0520*/  ISETP.GE.U32.AND P3, PT, R19, R0, PT ;  /* 0x000000001300720c */ /* 0x000fda0003f66070 */
[----:B------:R-:W-:Y:S01]  /*0530*/  @P3 IADD3 R19, PT, PT, R19, -R0, RZ ;  /* 0x8000000013133210 */ /* 0x000fe20007ffe0ff */
[----:B------:R-:W-:-:S03]  /*0540*/  @P3 VIADD R17, R17, 0x1 ;  /* 0x0000000111113836 */ /* 0x000fc60000000000 */
[----:B------:R-:W-:-:S13]  /*0550*/  ISETP.GE.U32.AND P4, PT, R19, R0, PT ;  /* 0x000000001300720c */ /* 0x000fda0003f86070 */
[----:B------:R-:W-:-:S04]  /*0560*/  @P4 IADD3 R17, PT, PT, R17, 0x1, RZ ;  /* 0x0000000111114810 */ /* 0x000fc80007ffe0ff */
[----:B------:R-:W-:-:S05]  /*0570*/  SEL R17, R10, R17, !P2 ;  /* 0x000000110a117207 */ /* 0x000fca0005000000 */
[----:B------:R-:W-:Y:S01]  /*0580*/  IMAD.MOV R16, RZ, RZ, -R17 ;  /* 0x000000ffff107224 */ /* 0x000fe200078e0a11 */
[----:B------:R-:W-:-:S03]  /*0590*/  IADD3 R17, PT, PT, R8, R17, RZ ;  /* 0x0000001108117210 */ /* 0x000fc60007ffe0ff */
[----:B------:R-:W-:-:S04]  /*05a0*/  IMAD R16, R0, R16, R21 ;  /* 0x0000001000107224 */ /* 0x000fc800078e0215 */
[----:B------:R-:W-:-:S04]  /*05b0*/  IMAD R16, R17, UR8, R16 ;  /* 0x0000000811107c24 */ /* 0x000fc8000f8e0210 */
[----:B------:R-:W-:Y:S02]  /*05c0*/  IMAD.IADD R19, R11, 0x1, R16 ;  /* 0x000000010b137824 */ /* 0x000fe400078e0210 */
[----:B------:R-:W-:-:S04]  /*05d0*/  IMAD.WIDE.U32 R16, R21, 0x4, R12 ;  /* 0x0000000415107825 */ /* 0x000fc800078e000c */
[----:B------:R-:W-:Y:S01]  /*05e0*/  IMAD.WIDE R18, R19, 0x4, R14 ;  /* 0x0000000413127825 */ /* 0x000fe200078e020e */
[----:B0-----:R-:W2:Y:S04]  /*05f0*/  LDG.E R25, desc[UR6][R16.64] ;  /* 0x0000000610197981 */ /* 0x001ea8000c1e1900 */
[----:B------:R0:W2:Y:S01]  /*0600*/  LDG.E R26, desc[UR6][R18.64] ;  /* 0x00000006121a7981 */ /* 0x0000a2000c1e1900 */
[----:B------:R-:W-:-:S03]  /*0610*/  IADD3 R23, PT, PT, R21, 0x1, RZ ;  /* 0x0000000115177810 */ /* 0x000fc60007ffe0ff */
[----:B------:R-:W3:Y:S02]  /*0620*/  LDG.E R24, desc[UR6][R16.64+0x4] ;  /* 0x0000040610187981 */ /* 0x000ee4000c1e1900 */
        /* <DEDUP_REMOVED lines=9> */
[----:B0-----:R-:W-:Y:S01]  /*06c0*/  IMAD.MOV R18, RZ, RZ, -R27 ;  /* 0x000000ffff127224 */ /* 0x001fe200078e0a1b */
[----:B------:R-:W-:-:S03]  /*06d0*/  IADD3 R27, PT, PT, R8, R27, RZ ;  /* 0x0000001b081b7210 */ /* 0x000fc60007ffe0ff */
[----:B------:R-:W-:-:S04]  /*06e0*/  IMAD R18, R0, R18, R23 ;  /* 0x0000001200127224 */ /* 0x000fc800078e0217 */
[----:B------:R-:W-:-:S04]  /*06f0*/  IMAD R18, R27, UR8, R18 ;  /* 0x000000081b127c24 */ /* 0x000fc8000f8e0212 */
[----:B------:R-:W-:-:S04]  /*0700*/  IMAD.IADD R19, R11, 0x1, R18 ;  /* 0x000000010b137824 */ /* 0x000fc800078e0212 */
[----:B------:R-:W-:-:S05]  /*0710*/  IMAD.WIDE R18, R19, 0x4, R14 ;  /* 0x0000000413127825 */ /* 0x000fca00078e020e */
[----:B------:R0:W3:Y:S01]  /*0720*/  LDG.E R23, desc[UR6][R18.64] ;  /* 0x0000000612177981 */ /* 0x0000e2000c1e1900 */
[----:B------:R-:W-:-:S05]  /*0730*/  IADD3 R27, PT, PT, R21, 0x2, RZ ;  /* 0x00000002151b7810 */ /* 0x000fca0007ffe0ff */
[----:B------:R-:W-:-:S04]  /*0740*/  IMAD.HI.U32 R29, R20, R27, RZ ;  /* 0x0000001b141d7227 */ /* 0x000fc800078e00ff */
[----:B--2---:R-:W-:Y:S02]  /*0750*/  IMAD R22, R25, R26, R22 ;  /* 0x0000001a19167224 */ /* 0x004fe400078e0216 */
[----:B------:R-:W-:Y:S01]  /*0760*/  IMAD.MOV R25, RZ, RZ, -R29 ;  /* 0x000000ffff197224 */ /* 0x000fe200078e0a1d */
[----:B------:R-:W2:Y:S03]  /*0770*/  LDG.E R26, desc[UR6][R16.64+0x8] ;  /* 0x00000806101a7981 */ /* 0x000ea6000c1e1900 */
[----:B------:R-:W-:-:S05]  /*0780*/  IMAD R25, R0, R25, R27 ;  /* 0x0000001900197224 */ /* 0x000fca00078e021b */
[----:B------:R-:W-:-:S13]  /*0790*/  ISETP.GE.U32.AND P3, PT, R25, R0, PT ;  /* 0x000000001900720c */ /* 0x000fda0003f66070 */
[----:B------:R-:W-:-:S04]  /*07a0*/  @P3 IADD3 R25, PT, PT, R25, -R0, RZ ;  /* 0x8000000019193210 */ /* 0x000fc80007ffe0ff */
[----:B------:R-:W-:Y:S01]  /*07b0*/  ISETP.GE.U32.AND P4, PT, R25, R0, PT ;  /* 0x000000001900720c */ /* 0x000fe20003f86070 */
[----:B------:R-:W-:-:S12]  /*07c0*/  @P3 VIADD R29, R29, 0x1 ;  /* 0x000000011d1d3836 */ /* 0x000fd80000000000 */
        /* <DEDUP_REMOVED lines=8> */
[----:B------:R0:W2:Y:S01]  /*0850*/  LDG.E R25, desc[UR6][R18.64] ;  /* 0x0000000612197981 */ /* 0x0000a2000c1e1900 */
[----:B------:R-:W-:-:S05]  /*0860*/  IADD3 R27, PT, PT, R21, 0x3, RZ ;  /* 0x00000003151b7810 */ /* 0x000fca0007ffe0ff */
[----:B------:R-:W-:-:S04]  /*0870*/  IMAD.HI.U32 R29, R20, R27, RZ ;  /* 0x0000001b141d7227 */ /* 0x000fc800078e00ff */
[----:B---3--:R-:W-:Y:S02]  /*0880*/  IMAD R24, R24, R23, R22 ;  /* 0x0000001718187224 */ /* 0x008fe400078e0216 */
[----:B------:R-:W-:Y:S01]  /*0890*/  IMAD.MOV R23, RZ, RZ, -R29 ;  /* 0x000000ffff177224 */ /* 0x000fe200078e0a1d */
[----:B------:R-:W3:Y:S03]  /*08a0*/  LDG.E R22, desc[UR6][R16.64+0xc] ;  /* 0x00000c0610167981 */ /* 0x000ee6000c1e1900 */
        /* <DEDUP_REMOVED lines=31> */
[----:B------:R-:W-:-:S06]  /*0aa0*/  IMAD.WIDE R18, R19, 0x4, R14 ;  /* 0x0000000413127825 */ /* 0x000fcc00078e020e */
[----:B------:R0:W2:Y:S01]  /*0ab0*/  LDG.E R19, desc[UR6][R18.64] ;  /* 0x0000000612137981 */ /* 0x0000a2000c1e1900 */
[----:B------:R-:W-:-:S05]  /*0ac0*/  IADD3 R25, PT, PT, R21, 0x5, RZ ;  /* 0x0000000515197810 */ /* 0x000fca0007ffe0ff */
[----:B------:R-:W-:-:S04]  /*0ad0*/  IMAD.HI.U32 R27, R20, R25, RZ ;  /* 0x00000019141b7227 */ /* 0x000fc800078e00ff */
[----:B---3--:R-:W-:Y:S02]  /*0ae0*/  IMAD R24, R22, R23, R24 ;  /* 0x0000001716187224 */ /* 0x008fe400078e0218 */
[----:B------:R-:W-:-:S04]  /*0af0*/  IMAD.MOV R23, RZ, RZ, -R27 ;  /* 0x000000ffff177224 */ /* 0x000fc800078e0a1b */
[----:B------:R-:W-:-:S05]  /*0b00*/  IMAD R23, R0, R23, R25 ;  /* 0x0000001700177224 */ /* 0x000fca00078e0219 */
[----:B------:R-:W-:-:S13]  /*0b10*/  ISETP.GE.U32.AND P3, PT, R23, R0, PT ;  /* 0x000000001700720c */ /* 0x000fda0003f66070 */
[----:B------:R-:W-:-:S04]  /*0b20*/  @P3 IADD3 R23, PT, PT, R23, -R0, RZ ;  /* 0x8000000017173210 */ /* 0x000fc80007ffe0ff */
[----:B------:R-:W-:Y:S01]  /*0b30*/  ISETP.GE.U32.AND P4, PT, R23, R0, PT ;  /* 0x000000001700720c */ /* 0x000fe20003f86070 */
[----:B------:R-:W-:Y:S01]  /*0b40*/  @P3 VIADD R27, R27, 0x1 ;  /* 0x000000011b1b3836 */ /* 0x000fe20000000000 */
[----:B------:R-:W-:-:S11]  /*0b50*/  IADD3 R23, PT, PT, R21, 0x6, RZ ;  /* 0x0000000615177810 */ /* 0x000fd60007ffe0ff */
[----:B------:R-:W-:-:S04]  /*0b60*/  @P4 IADD3 R27, PT, PT, R27, 0x1, RZ ;  /* 0x000000011b1b4810 */ /* 0x000fc80007ffe0ff */
[----:B------:R-:W-:-:S05]  /*0b70*/  SEL R27, R10, R27, !P2 ;  /* 0x0000001b0a1b7207 */ /* 0x000fca0005000000 */
[--C-:B0-----:R-:W-:Y:S02]  /*0b80*/  IMAD.MOV R18, RZ, RZ, -R27.reuse ;  /* 0x000000ffff127224 */ /* 0x101fe400078e0a1b */
[----:B------:R-:W-:Y:S02]  /*0b90*/  IMAD.IADD R22, R8, 0x1, R27 ;  /* 0x0000000108167824 */ /* 0x000fe400078e021b */
[----:B------:R-:W-:Y:S02]  /*0ba0*/  IMAD R25, R0, R18, R25 ;  /* 0x0000001200197224 */ /* 0x000fe400078e0219 */
[----:B------:R-:W-:-:S04]  /*0bb0*/  IMAD.HI.U32 R27, R20, R23, RZ ;  /* 0x00000017141b7227 */ /* 0x000fc800078e00ff */
[----:B------:R-:W-:Y:S01]  /*0bc0*/  IMAD R22, R22, UR8, R25 ;  /* 0x0000000816167c24 */ /* 0x000fe2000f8e0219 */
[----:B------:R-:W-:-:S05]  /*0bd0*/  IADD3 R25, PT, PT, -R27, RZ, RZ ;  /* 0x000000ff1b197210 */ /* 0x000fca0007ffe1ff */
[----:B------:R-:W-:-:S05]  /*0be0*/  IMAD R25, R0, R25, R23 ;  /* 0x0000001900197224 */ /* 0x000fca00078e0217 */
[----:B------:R-:W-:-:S13]  /*0bf0*/  ISETP.GE.U32.AND P3, PT, R25, R0, PT ;  /* 0x000000001900720c */ /* 0x000fda0003f66070 */
[----:B------:R-:W-:-:S05]  /*0c00*/  @P3 IMAD.IADD R25, R25, 0x1, -R0 ;  /* 0x0000000119193824 */ /* 0x000fca00078e0a00 */
[----:B------:R-:W-:Y:S02]  /*0c10*/  ISETP.GE.U32.AND P4, PT, R25, R0, PT ;  /* 0x000000001900720c */ /* 0x000fe40003f86070 */
[----:B------:R-:W-:Y:S01]  /*0c20*/  @P3 IADD3 R27, PT, PT, R27, 0x1, RZ ;  /* 0x000000011b1b3810 */ /* 0x000fe20007ffe0ff */
[----:B------:R-:W3:Y:S10]  /*0c30*/  LDG.E R25, desc[UR6][R16.64+0x18] ;  /* 0x0000180610197981 */ /* 0x000ef4000c1e1900 */
[----:B------:R-:W-:-:S05]  /*0c40*/  @P4 VIADD R27, R27, 0x1 ;  /* 0x000000011b1b4836 */ /* 0x000fca0000000000 */
[----:B------:R-:W-:-:S04]  /*0c50*/  SEL R27, R10, R27, !P2 ;  /* 0x0000001b0a1b7207 */ /* 0x000fc80005000000 */
[----:B------:R-:W-:-:S05]  /*0c60*/  IADD3 R18, PT, PT, -R27, RZ, RZ ;  /* 0x000000ff1b127210 */ /* 0x000fca0007ffe1ff */
[----:B------:R-:W-:Y:S02]  /*0c70*/  IMAD R23, R0, R18, R23 ;  /* 0x0000001200177224 */ /* 0x000fe400078e0217 */
[----:B------:R-:W-:Y:S01]  /*0c80*/  IMAD.IADD R18, R8, 0x1, R27 ;  /* 0x0000000108127824 */ /* 0x000fe200078e021b */
[----:B------:R-:W-:Y:S01]  /*0c90*/  IADD3 R29, PT, PT, R21, 0x7, RZ ;  /* 0x00000007151d7810 */ /* 0x000fe20007ffe0ff */
[----:B------:R-:W4:Y:S02]  /*0ca0*/  LDG.E R27, desc[UR6][R16.64+0x14] ;  /* 0x00001406101b7981 */ /* 0x000f24000c1e1900 */
[----:B------:R-:W-:Y:S02]  /*0cb0*/  IMAD R18, R18, UR8, R23 ;  /* 0x0000000812127c24 */ /* 0x000fe4000f8e0217 */
[----:B------:R-:W-:Y:S01]  /*0cc0*/  IMAD.HI.U32 R28, R20, R29, RZ ;  /* 0x0000001d141c7227 */ /* 0x000fe200078e00ff */
[----:B------:R-:W-:-:S05]  /*0cd0*/  IADD3 R23, PT, PT, R11, R22, RZ ;  /* 0x000000160b177210 */ /* 0x000fca0007ffe0ff */
[----:B------:R-:W-:-:S06]  /*0ce0*/  IMAD.WIDE R22, R23, 0x4, R14 ;  /* 0x0000000417167825 */ /* 0x000fcc00078e020e */
[----:B------:R-:W4:Y:S01]  /*0cf0*/  LDG.E R22, desc[UR6][R22.64] ;  /* 0x0000000616167981 */ /* 0x000f22000c1e1900 */
[----:B--2---:R-:W-:Y:S02]  /*0d00*/  IMAD R24, R26, R19, R24 ;  /* 0x000000131a187224 */ /* 0x004fe400078e0218 */
[----:B------:R-:W-:Y:S01]  /*0d10*/  IMAD.IADD R19, R11, 0x1, R18 ;  /* 0x000000010b137824 */ /* 0x000fe200078e0212 */
[----:B------:R-:W2:Y:S03]  /*0d20*/  LDG.E R26, desc[UR6][R16.64+0x1c] ;  /* 0x00001c06101a7981 */ /* 0x000ea6000c1e1900 */
[----:B------:R-:W-:-:S06]  /*0d30*/  IMAD.WIDE R18, R19, 0x4, R14 ;  /* 0x0000000413127825 */ /* 0x000fcc00078e020e */
[----:B------:R0:W3:Y:S02]  /*0d40*/  LDG.E R18, desc[UR6][R18.64] ;  /* 0x0000000612127981 */ /* 0x0000e4000c1e1900 */
[----:B0-----:R-:W-:-:S04]  /*0d50*/  IMAD.MOV R19, RZ, RZ, -R28 ;  /* 0x000000ffff137224 */ /* 0x001fc800078e0a1c */
[----:B------:R-:W-:-:S05]  /*0d60*/  IMAD R17, R0, R19, R29 ;  /* 0x0000001300117224 */ /* 0x000fca00078e021d */
[----:B------:R-:W-:-:S13]  /*0d70*/  ISETP.GE.U32.AND P3, PT, R17, R0, PT ;  /* 0x000000001100720c */ /* 0x000fda0003f66070 */
[----:B------:R-:W-:-:S04]  /*0d80*/  @P3 IADD3 R17, PT, PT, R17, -R0, RZ ;  /* 0x8000000011113210 */ /* 0x000fc80007ffe0ff */
[----:B------:R-:W-:Y:S01]  /*0d90*/  ISETP.GE.U32.AND P4, PT, R17, R0, PT ;  /* 0x000000001100720c */ /* 0x000fe20003f86070 */
[----:B------:R-:W-:-:S12]  /*0da0*/  @P3 VIADD R28, R28, 0x1 ;  /* 0x000000011c1c3836 */ /* 0x000fd80000000000 */
[----:B------:R-:W-:-:S04]  /*0db0*/  @P4 IADD3 R28, PT, PT, R28, 0x1, RZ ;  /* 0x000000011c1c4810 */ /* 0x000fc80007ffe0ff */
[----:B------:R-:W-:-:S05]  /*0dc0*/  SEL R17, R10, R28, !P2 ;  /* 0x0000001c0a117207 */ /* 0x000fca0005000000 */
[----:B------:R-:W-:Y:S01]  /*0dd0*/  IMAD.MOV R16, RZ, RZ, -R17 ;  /* 0x000000ffff107224 */ /* 0x000fe200078e0a11 */
[----:B------:R-:W-:-:S03]  /*0de0*/  IADD3 R17, PT, PT, R8, R17, RZ ;  /* 0x0000001108117210 */ /* 0x000fc60007ffe0ff */
[----:B------:R-:W-:-:S04]  /*0df0*/  IMAD R16, R0, R16, R29 ;  /* 0x0000001000107224 */ /* 0x000fc800078e021d */
[----:B------:R-:W-:-:S04]  /*0e00*/  IMAD R16, R17, UR8, R16 ;  /* 0x0000000811107c24 */ /* 0x000fc8000f8e0210 */
[----:B------:R-:W-:-:S04]  /*0e10*/  IMAD.IADD R17, R11, 0x1, R16 ;  /* 0x000000010b117824 */ /* 0x000fc800078e0210 */
[----:B------:R-:W-:-:S06]  /*0e20*/  IMAD.WIDE R16, R17, 0x4, R14 ;  /* 0x0000000411107825 */ /* 0x000fcc00078e020e */
[----:B------:R-:W2:Y:S01]  /*0e30*/  LDG.E R16, desc[UR6][R16.64] ;  /* 0x0000000610107981 */ /* 0x000ea2000c1e1900 */
[----:B------:R-:W-:-:S04]  /*0e40*/  IADD3 R21, PT, PT, R21, 0x8, RZ ;  /* 0x0000000815157810 */ /* 0x000fc80007ffe0ff */
[----:B------:R-:W-:Y:S01]  /*0e50*/  ISETP.NE.AND P3, PT, R21, R7, PT ;  /* 0x000000071500720c */ /* 0x000fe20003f65270 */
[----:B----4-:R-:W-:-:S04]  /*0e60*/  IMAD R22, R27, R22, R24 ;  /* 0x000000161b167224 */ /* 0x010fc800078e0218 */
[----:B---3--:R-:W-:-:S04]  /*0e70*/  IMAD R25, R25, R18, R22 ;  /* 0x0000001219197224 */ /* 0x008fc800078e0216 */
[----:B--2---:R-:W-:-:S04]  /*0e80*/  IMAD R22, R26, R16, R25 ;  /* 0x000000101a167224 */ /* 0x004fc800078e0219 */
[----:B------:R-:W-:Y:S05]  /*0e90*/  @P3 BRA `(.L_x_5) ;  /* 0xfffffff400943947 */ /* 0x000fea000383ffff */
[----:B------:R-:W-:-:S07]  /*0ea0*/  IMAD.MOV.U32 R23, RZ, RZ, R7 ;  /* 0x000000ffff177224 */ /* 0x000fce00078e0007 */
.L_x_4:
[----:B------:R-:W-:-:S13]  /*0eb0*/  ISETP.NE.AND P2, PT, R5, RZ, PT ;  /* 0x000000ff0500720c */ /* 0x000fda0003f45270 */
[----:B------:R-:W-:Y:S05]  /*0ec0*/  @!P2 BRA `(.L_x_6) ;  /* 0x0000000800d0a947 */ /* 0x000fea0003800000 */
[----:B------:R-:W-:Y:S01]  /*0ed0*/  ISETP.NE.AND P2, PT, R6, RZ, PT ;  /* 0x000000ff0600720c */ /* 0x000fe20003f45270 */
[----:B------:R-:W-:-:S12]  /*0ee0*/  @!P0 BRA `(.L_x_7) ;  /* 0x0000000400688947 */ /* 0x000fd80003800000 */
[----:B------:R-:W1:Y:S01]  /*0ef0*/  I2F.U32.RP R14, R0 ;  /* 0x00000000000e7306 */ /* 0x000e620000209000 */
[C---:B------:R-:W-:Y:S01]  /*0f00*/  IADD3 R21, PT, PT, R23.reuse, 0x1, RZ ;  /* 0x0000000117157810 */ /* 0x040fe20007ffe0ff */
[----:B------:R-:W2:Y:S01]  /*0f10*/  LDCU UR8, c[0x0][0x398] ;  /* 0x00007300ff0877ac */ /* 0x000ea20008000800 */
[----:B------:R-:W-:-:S05]  /*0f20*/  IADD3 R17, PT, PT, R23, 0x2, RZ ;  /* 0x0000000217117810 */ /* 0x000fca0007ffe0ff */
[----:B-1----:R-:W1:Y:S02]  /*0f30*/  MUFU.RCP R14, R14 ;  /* 0x0000000e000e7308 */ /* 0x002e640000001000 */
[----:B-1----:R-:W-:-:S06]  /*0f40*/  IADD3 R12, PT, PT, R14, 0xffffffe, RZ ;  /* 0x0ffffffe0e0c7810 */ /* 0x002fcc0007ffe0ff */
[----:B------:R1:W3:Y:S02]  /*0f50*/  F2I.FTZ.U32.TRUNC.NTZ R13, R12 ;  /* 0x0000000c000d7305 */ /* 0x0002e4000021f000 */
[----:B-1----:R-:W-:Y:S02]  /*0f60*/  HFMA2 R12, -RZ, RZ, 0, 0 ;  /* 0x00000000ff0c7431 */ /* 0x002fe400000001ff */
[----:B---3--:R-:W-:-:S04]  /*0f70*/  IMAD.MOV R15, RZ, RZ, -R13 ;  /* 0x000000ffff0f7224 */ /* 0x008fc800078e0a0d */
[----:B------:R-:W-:-:S04]  /*0f80*/  IMAD R15, R15, R0, RZ ;  /* 0x000000000f0f7224 */ /* 0x000fc800078e02ff */
[----:B------:R-:W-:-:S04]  /*0f90*/  IMAD.HI.U32 R16, R13, R15, R12 ;  /* 0x0000000f0d107227 */ /* 0x000fc800078e000c */
[----:B------:R-:W-:Y:S02]  /*0fa0*/  VIADD R15, R23, 0x3 ;  /* 0x00000003170f7836 */ /* 0x000fe40000000000 */
[----:B------:R-:W-:-:S04]  /*0fb0*/  IMAD.HI.U32 R10, R16, R23, RZ ;  /* 0x00000017100a7227 */ /* 0x000fc800078e00ff */
[----:B------:R-:W-:Y:S02]  /*0fc0*/  IMAD.MOV R13, RZ, RZ, -R10 ;  /* 0x000000ffff0d7224 */ /* 0x000fe400078e0a0a */
[----:B------:R-:W-:-:S04]  /*0fd0*/  IMAD.HI.U32 R29, R16, R21, RZ ;  /* 0x00000015101d7227 */ /* 0x000fc800078e00ff */
[----:B------:R-:W-:Y:S02]  /*0fe0*/  IMAD R13, R0, R13, R23 ;  /* 0x0000000d000d7224 */ /* 0x000fe400078e0217 */
[----:B------:R-:W-:Y:S02]  /*0ff0*/  IMAD.MOV R19, RZ, RZ, -R29 ;  /* 0x000000ffff137224 */ /* 0x000fe400078e0a1d */
[----:B------:R-:W-:Y:S01]  /*1000*/  IMAD.HI.U32 R25, R16, R15, RZ ;  /* 0x0000000f10197227 */ /* 0x000fe200078e00ff */
[----:B------:R-:W-:-:S03]  /*1010*/  ISETP.GE.U32.AND P3, PT, R13, R0, PT ;  /* 0x000000000d00720c */ /* 0x000fc60003f66070 */
[----:B------:R-:W-:Y:S01]  /*1020*/  IMAD R19, R0, R19, R21 ;  /* 0x0000001300137224 */ /* 0x000fe200078e0215 */
[----:B------:R-:W-:Y:S01]  /*1030*/  IADD3 R14, PT, PT, -R25, RZ, RZ ;  /* 0x000000ff190e7210 */ /* 0x000fe20007ffe1ff */
[----:B------:R-:W-:Y:S01]  /*1040*/  IMAD.HI.U32 R27, R16, R17, RZ ;  /* 0x00000011101b7227 */ /* 0x000fe200078e00ff */
[-C--:B------:R-:W-:Y:S02]  /*1050*/  LOP3.LUT R16, RZ, R0.reuse, RZ, 0x33, !PT ;  /* 0x00000000ff107212 */ /* 0x080fe400078e33ff */
[----:B------:R-:W-:Y:S01]  /*1060*/  ISETP.GE.U32.AND P6, PT, R19, R0, PT ;  /* 0x000000001300720c */ /* 0x000fe20003fc6070 */
[----:B------:R-:W-:-:S04]  /*1070*/  IMAD.MOV R12, RZ, RZ, -R27 ;  /* 0x000000ffff0c7224 */ /* 0x000fc800078e0a1b */
[----:B------:R-:W-:Y:S01]  /*1080*/  @P3 IADD3 R13, PT, PT, R13, -R0, RZ ;  /* 0x800000000d0d3210 */ /* 0x000fe20007ffe0ff */
[----:B------:R-:W-:-:S03]  /*1090*/  @P3 VIADD R10, R10, 0x1 ;  /* 0x000000010a0a3836 */ /* 0x000fc60000000000 */
[----:B------:R-:W-:Y:S01]  /*10a0*/  ISETP.GE.U32.AND P5, PT, R13, R0, PT ;  /* 0x000000000d00720c */ /* 0x000fe20003fa6070 */
[C---:B------:R-:W-:Y:S02]  /*10b0*/  IMAD R13, R0.reuse, R12, R17 ;  /* 0x0000000c000d7224 */ /* 0x040fe400078e0211 */
[----:B------:R-:W-:Y:S01]  /*10c0*/  IMAD R12, R0, R14, R15 ;  /* 0x0000000e000c7224 */ /* 0x000fe200078e020f */
[-C--:B------:R-:W-:Y:S01]  /*10d0*/  @P6 IADD3 R19, PT, PT, R19, -R0.reuse, RZ ;  /* 0x8000000013136210 */ /* 0x080fe20007ffe0ff */
[----:B------:R-:W-:Y:S01]  /*10e0*/  @P6 VIADD R29, R29, 0x1 ;  /* 0x000000011d1d6836 */ /* 0x000fe20000000000 */
[-C--:B------:R-:W-:Y:S02]  /*10f0*/  ISETP.GE.U32.AND P4, PT, R13, R0.reuse, PT ;  /* 0x000000000d00720c */ /* 0x080fe40003f86070 */
[----:B------:R-:W-:-:S05]  /*1100*/  ISETP.GE.U32.AND P3, PT, R12, R0, PT ;  /* 0x000000000c00720c */ /* 0x000fca0003f66070 */
[----:B------:R-:W-:Y:S01]  /*1110*/  @P5 VIADD R10, R10, 0x1 ;  /* 0x000000010a0a5836 */ /* 0x000fe20000000000 */
[-C--:B------:R-:W-:Y:S02]  /*1120*/  ISETP.GE.U32.AND P5, PT, R19, R0.reuse, PT ;  /* 0x000000001300720c */ /* 0x080fe40003fa6070 */
[----:B------:R-:W1:Y:S03]  /*1130*/  LDC.64 R18, c[0x0][0x390] ;  /* 0x0000e400ff127b82 */ /* 0x000e660000000a00 */
[-C--:B------:R-:W-:Y:S02]  /*1140*/  @P4 IADD3 R13, PT, PT, R13, -R0.reuse, RZ ;  /* 0x800000000d0d4210 */ /* 0x080fe40007ffe0ff */
[-C--:B------:R-:W-:Y:S01]  /*1150*/  @P3 IADD3 R12, PT, PT, R12, -R0.reuse, RZ ;  /* 0x800000000c0c3210 */ /* 0x080fe20007ffe0ff */
[----:B------:R-:W-:Y:S01]  /*1160*/  @P3 VIADD R25, R25, 0x1 ;  /* 0x0000000119193836 */ /* 0x000fe20000000000 */
[----:B------:R-:W-:-:S02]  /*1170*/  ISETP.GE.U32.AND P6, PT, R13, R0, PT ;  /* 0x000000000d00720c */ /* 0x000fc40003fc6070 */
[----:B------:R-:W-:Y:S02]  /*1180*/  @P4 IADD3 R27, PT, PT, R27, 0x1, RZ ;  /* 0x000000011b1b4810 */ /* 0x000fe40007ffe0ff */
[----:B------:R-:W-:Y:S01]  /*1190*/  @P5 VIADD R29, R29, 0x1 ;  /* 0x000000011d1d5836 */ /* 0x000fe20000000000 */
[----:B------:R-:W-:Y:S02]  /*11a0*/  ISETP.GE.U32.AND P5, PT, R12, R0, PT ;  /* 0x000000000c00720c */ /* 0x000fe40003fa6070 */
[----:B------:R-:W-:Y:S01]  /*11b0*/  ISETP.NE.U32.AND P4, PT, R0, RZ, PT ;  /* 0x000000ff0000720c */ /* 0x000fe20003f85070 */
[----:B------:R-:W3:Y:S03]  /*11c0*/  LDC.64 R12, c[0x0][0x380] ;  /* 0x0000e000ff0c7b82 */ /* 0x000ee60000000a00 */
[----:B------:R-:W-:Y:S02]  /*11d0*/  SEL R10, R16, R10, !P4 ;  /* 0x0000000a100a7207 */ /* 0x000fe40006000000 */
[----:B------:R-:W-:-:S02]  /*11e0*/  @P6 IADD3 R27, PT, PT, R27, 0x1, RZ ;  /* 0x000000011b1b6810 */ /* 0x000fc40007ffe0ff */
[----:B------:R-:W-:Y:S01]  /*11f0*/  IADD3 R14, PT, PT, -R10, RZ, RZ ;  /* 0x000000ff0a0e7210 */ /* 0x000fe20007ffe1ff */
[----:B------:R-:W-:Y:S01]  /*1200*/  IMAD.IADD R10, R8, 0x1, R10 ;  /* 0x00000001080a7824 */ /* 0x000fe200078e020a */
[C---:B------:R-:W-:Y:S01]  /*1210*/  SEL R29, R16.reuse, R29, !P4 ;  /* 0x0000001d101d7207 */ /* 0x040fe20006000000 */
[----:B------:R-:W-:Y:S01]  /*1220*/  @P5 VIADD R25, R25, 0x1 ;  /* 0x0000000119195836 */ /* 0x000fe20000000000 */
[----:B------:R-:W-:Y:S01]  /*1230*/  SEL R27, R16, R27, !P4 ;  /* 0x0000001b101b7207 */ /* 0x000fe20006000000 */
[----:B------:R-:W-:Y:S02]  /*1240*/  IMAD R14, R0, R14, R23 ;  /* 0x0000000e000e7224 */ /* 0x000fe400078e0217 */
[----:B-1----:R-:W-:Y:S01]  /*1250*/  IMAD.WIDE.U32 R18, R23, 0x4, R18 ;  /* 0x0000000417127825 */ /* 0x002fe200078e0012 */
[----:B------:R-:W-:Y:S02]  /*1260*/  SEL R25, R16, R25, !P4 ;  /* 0x0000001910197207 */ /* 0x000fe40006000000 */
[----:B------:R-:W-:Y:S01]  /*1270*/  IADD3 R16, PT, PT, -R29, RZ, RZ ;  /* 0x000000ff1d107210 */ /* 0x000fe20007ffe1ff */
[----:B------:R-:W-:Y:S01]  /*1280*/  IMAD.MOV R20, RZ, RZ, -R27 ;  /* 0x000000ffff147224 */ /* 0x000fe200078e0a1b */
[----:B------:R-:W-:Y:S01]  /*1290*/  IADD3 R29, PT, PT, R8, R29, RZ ;  /* 0x0000001d081d7210 */ /* 0x000fe20007ffe0ff */
[----:B--2---:R-:W-:Y:S01]  /*12a0*/  IMAD R10, R10, UR8, R14 ;  /* 0x000000080a0a7c24 */ /* 0x004fe2000f8e020e */
[----:B------:R-:W-:Y:S01]  /*12b0*/  IADD3 R27, PT, PT, R8, R27, RZ ;  /* 0x0000001b081b7210 */ /* 0x000fe20007ffe0ff */
[----:B------:R-:W-:-:S02]  /*12c0*/  IMAD R14, R0, R16, R21 ;  /* 0x00000010000e7224 */ /* 0x000fc400078e0215 */
[----:B------:R-:W-:Y:S02]  /*12d0*/  IMAD R16, R0, R20, R17 ;  /* 0x0000001400107224 */ /* 0x000fe400078e0211 */
[----:B------:R-:W-:Y:S01]  /*12e0*/  IMAD.MOV R24, RZ, RZ, -R25 ;  /* 0x000000ffff187224 */ /* 0x000fe200078e0a19 */
[----:B------:R-:W-:Y:S01]  /*12f0*/  IADD3 R25, PT, PT, R8, R25, RZ ;  /* 0x0000001908197210 */ /* 0x000fe20007ffe0ff */
[----:B------:R-:W-:Y:S02]  /*1300*/  IMAD R14, R29, UR8, R14 ;  /* 0x000000081d0e7c24 */ /* 0x000fe4000f8e020e */
[----:B------:R-:W-:Y:S01]  /*1310*/  IMAD.IADD R21, R11, 0x1, R10 ;  /* 0x000000010b157824 */ /* 0x000fe200078e020a */
[----:B0-----:R-:W2:Y:S01]  /*1320*/  LDG.E R29, desc[UR6][R18.64+0xc] ;  /* 0x00000c06121d7981 */ /* 0x001ea2000c1e1900 */
[----:B------:R-:W-:Y:S02]  /*1330*/  IMAD R16, R27, UR8, R16 ;  /* 0x000000081b107c24 */ /* 0x000fe4000f8e0210 */
[----:B------:R-:W-:-:S02]  /*1340*/  IMAD R10, R0, R24, R15 ;  /* 0x00000018000a7224 */ /* 0x000fc400078e020f */
[C---:B------:R-:W-:Y:S01]  /*1350*/  IMAD.IADD R15, R11.reuse, 0x1, R14 ;  /* 0x000000010b0f7824 */ /* 0x040fe200078e020e */
[----:B------:R-:W-:Y:S01]  /*1360*/  IADD3 R17, PT, PT, R11, R16, RZ ;  /* 0x000000100b117210 */ /* 0x000fe20007ffe0ff */
[----:B---3--:R-:W-:-:S04]  /*1370*/  IMAD.WIDE R20, R21, 0x4, R12 ;  /* 0x0000000415147825 */ /* 0x008fc800078e020c */
[----:B------:R-:W-:Y:S02]  /*1380*/  IMAD R10, R25, UR8, R10 ;  /* 0x00000008190a7c24 */ /* 0x000fe4000f8e020a */
[----:B------:R-:W-:Y:S01]  /*1390*/  IMAD.WIDE R14, R15, 0x4, R12 ;  /* 0x000000040f0e7825 */ /* 0x000fe200078e020c */
[----:B------:R-:W3:Y:S04]  /*13a0*/  LDG.E R20, desc[UR6][R20.64] ;  /* 0x0000000614147981 */ /* 0x000ee8000c1e1900 */
[----:B------:R-:W3:Y:S01]  /*13b0*/  LDG.E R25, desc[UR6][R18.64] ;  /* 0x0000000612197981 */ /* 0x000ee2000c1e1900 */
[----:B------:R-:W-:Y:S02]  /*13c0*/  IMAD.IADD R27, R11, 0x1, R10 ;  /* 0x000000010b1b7824 */ /* 0x000fe400078e020a */
[--C-:B------:R-:W-:Y:S01]  /*13d0*/  IMAD.WIDE R16, R17, 0x4, R12.reuse ;  /* 0x0000000411107825 */ /* 0x100fe200078e020c */
[----:B------:R-:W4:Y:S04]  /*13e0*/  LDG.E R15, desc[UR6][R14.64] ;  /* 0x000000060e0f7981 */ /* 0x000f28000c1e1900 */
[----:B------:R-:W4:Y:S01]  /*13f0*/  LDG.E R10, desc[UR6][R18.64+0x4] ;  /* 0x00000406120a7981 */ /* 0x000f22000c1e1900 */
[----:B------:R-:W-:-:S03]  /*1400*/  IMAD.WIDE R12, R27, 0x4, R12 ;  /* 0x000000041b0c7825 */ /* 0x000fc600078e020c */
[----:B------:R-:W5:Y:S04]  /*1410*/  LDG.E R16, desc[UR6][R16.64] ;  /* 0x0000000610107981 */ /* 0x000f68000c1e1900 */
[----:B------:R-:W5:Y:S04]  /*1420*/  LDG.E R27, desc[UR6][R18.64+0x8] ;  /* 0x00000806121b7981 */ /* 0x000f68000c1e1900 */
[----:B------:R-:W2:Y:S01]  /*1430*/  LDG.E R12, desc[UR6][R12.64] ;  /* 0x000000060c0c7981 */ /* 0x000ea2000c1e1900 */
[----:B------:R-:W-:Y:S01]  /*1440*/  IADD3 R23, PT, PT, R23, 0x4, RZ ;  /* 0x0000000417177810 */ /* 0x000fe20007ffe0ff */
[----:B---3--:R-:W-:-:S04]  /*1450*/  IMAD R20, R25, R20, R22 ;  /* 0x0000001419147224 */ /* 0x008fc800078e0216 */
[----:B----4-:R-:W-:-:S04]  /*1460*/  IMAD R10, R10, R15, R20 ;  /* 0x0000000f0a0a7224 */ /* 0x010fc800078e0214 */
[----:B-----5:R-:W-:-:S04]  /*1470*/  IMAD R10, R27, R16, R10 ;  /* 0x000000101b0a7224 */ /* 0x020fc800078e020a */
[----:B--2---:R-:W-:-:S07]  /*1480*/  IMAD R22, R29, R12, R10 ;  /* 0x0000000c1d167224 */ /* 0x004fce00078e020a */
.L_x_7:
[----:B------:R-:W-:Y:S05]  /*1490*/  @!P2 BRA `(.L_x_6) ;  /* 0x00000004005ca947 */ /* 0x000fea0003800000 */
[----:B------:R-:W-:Y:S01]  /*14a0*/  ISETP.NE.AND P2, PT, R6, 0x1, PT ;  /* 0x000000010600780c */ /* 0x000fe20003f45270 */
[----:B------:R-:W-:-:S12]  /*14b0*/  ULOP3.LUT UP0, URZ, UR5, 0x1, URZ, 0xc0, !UPT ;  /* 0x0000000105ff7892 */ /* 0x000fd8000f80c0ff */
[----:B------:R-:W-:Y:S05]  /*14c0*/  @!P2 BRA `(.L_x_8) ;  /* 0x0000000000d0a947 */ /* 0x000fea0003800000 */
[----:B------:R-:W1:Y:S01]  /*14d0*/  I2F.U32.RP R10, R0 ;  /* 0x00000000000a7306 */ /* 0x000e620000209000 */
[----:B------:R-:W2:Y:S01]  /*14e0*/  LDCU UR5, c[0x0][0x398] ;  /* 0x00007300ff0577ac */ /* 0x000ea20008000800 */
[----:B------:R-:W-:Y:S02]  /*14f0*/  ISETP.NE.U32.AND P4, PT, R0, RZ, PT ;  /* 0x000000ff0000720c */ /* 0x000fe40003f85070 */
[----:B------:R-:W-:-:S04]  /*1500*/  LOP3.LUT R19, RZ, R0, RZ, 0x33, !PT ;  /* 0x00000000ff137212 */ /* 0x000fc800078e33ff */
[----:B-1----:R-:W1:Y:S02]  /*1510*/  MUFU.RCP R10, R10 ;  /* 0x0000000a000a7308 */ /* 0x002e640000001000 */
[----:B-1----:R-:W-:-:S06]  /*1520*/  VIADD R12, R10, 0xffffffe ;  /* 0x0ffffffe0a0c7836 */ /* 0x002fcc0000000000 */
[----:B------:R1:W3:Y:S02]  /*1530*/  F2I.FTZ.U32.TRUNC.NTZ R13, R12 ;  /* 0x0000000c000d7305 */ /* 0x0002e4000021f000 */
[----:B-1----:R-:W-:Y:S01]  /*1540*/  IMAD.MOV.U32 R12, RZ, RZ, RZ ;  /* 0x000000ffff0c7224 */ /* 0x002fe200078e00ff */
[----:B---3--:R-:W-:-:S05]  /*1550*/  IADD3 R15, PT, PT, RZ, -R13, RZ ;  /* 0x8000000dff0f7210 */ /* 0x008fca0007ffe0ff */
[----:B------:R-:W-:-:S04]  /*1560*/  IMAD R15, R15, R0, RZ ;  /* 0x000000000f0f7224 */ /* 0x000fc800078e02ff */
[----:B------:R-:W-:Y:S01]  /*1570*/  IMAD.HI.U32 R14, R13, R15, R12 ;  /* 0x0000000f0d0e7227 */ /* 0x000fe200078e000c */
[----:B------:R-:W-:-:S05]  /*1580*/  IADD3 R15, PT, PT, R23, 0x1, RZ ;  /* 0x00000001170f7810 */ /* 0x000fca0007ffe0ff */
[----:B------:R-:W-:-:S04]  /*1590*/  IMAD.HI.U32 R18, R14, R23, RZ ;  /* 0x000000170e127227 */ /* 0x000fc800078e00ff */
[----:B------:R-:W-:-:S04]  /*15a0*/  IMAD.HI.U32 R14, R14, R15, RZ ;  /* 0x0000000f0e0e7227 */ /* 0x000fc800078e00ff */
[----:B------:R-:W-:Y:S01]  /*15b0*/  IMAD.MOV R10, RZ, RZ, -R18 ;  /* 0x000000ffff0a7224 */ /* 0x000fe200078e0a12 */
[----:B------:R-:W-:-:S03]  /*15c0*/  IADD3 R16, PT, PT, -R14, RZ, RZ ;  /* 0x000000ff0e107210 */ /* 0x000fc60007ffe1ff */
[C---:B------:R-:W-:Y:S02]  /*15d0*/  IMAD R13, R0.reuse, R10, R23 ;  /* 0x0000000a000d7224 */ /* 0x040fe400078e0217 */
[----:B------:R-:W-:-:S03]  /*15e0*/  IMAD R17, R0, R16, R15 ;  /* 0x0000001000117224 */ /* 0x000fc600078e020f */
[-C--:B------:R-:W-:Y:S02]  /*15f0*/  ISETP.GE.U32.AND P2, PT, R13, R0.reuse, PT ;  /* 0x000000000d00720c */ /* 0x080fe40003f46070 */
[----:B------:R-:W-:-:S11]  /*1600*/  ISETP.GE.U32.AND P5, PT, R17, R0, PT ;  /* 0x000000001100720c */ /* 0x000fd60003fa6070 */
[----:B------:R-:W-:Y:S02]  /*1610*/  @P2 IMAD.IADD R13, R13, 0x1, -R0 ;  /* 0x000000010d0d2824 */ /* 0x000fe400078e0a00 */
[-C--:B------:R-:W-:Y:S01]  /*1620*/  @P5 IADD3 R17, PT, PT, R17, -R0.reuse, RZ ;  /* 0x8000000011115210 */ /* 0x080fe20007ffe0ff */
[----:B------:R-:W-:Y:S01]  /*1630*/  @P2 VIADD R18, R18, 0x1 ;  /* 0x0000000112122836 */ /* 0x000fe20000000000 */
[----:B------:R-:W-:Y:S02]  /*1640*/  @P5 IADD3 R14, PT, PT, R14, 0x1, RZ ;  /* 0x000000010e0e5810 */ /* 0x000fe40007ffe0ff */
[-C--:B------:R-:W-:Y:S02]  /*1650*/  ISETP.GE.U32.AND P3, PT, R13, R0.reuse, PT ;  /* 0x000000000d00720c */ /* 0x080fe40003f66070 */
[----:B------:R-:W-:Y:S01]  /*1660*/  ISETP.GE.U32.AND P6, PT, R17, R0, PT ;  /* 0x000000001100720c */ /* 0x000fe20003fc6070 */
[----:B------:R-:W1:Y:S08]  /*1670*/  LDC.64 R12, c[0x0][0x390] ;  /* 0x0000e400ff0c7b82 */ /* 0x000e700000000a00 */
[----:B------:R-:W3:Y:S02]  /*1680*/  LDC.64 R16, c[0x0][0x380] ;  /* 0x0000e000ff107b82 */ /* 0x000ee40000000a00 */
[----:B------:R-:W-:-:S02]  /*1690*/  @P3 VIADD R18, R18, 0x1 ;  /* 0x0000000112123836 */ /* 0x000fc40000000000 */
[----:B------:R-:W-:-:S03]  /*16a0*/  @P6 IADD3 R14, PT, PT, R14, 0x1, RZ ;  /* 0x000000010e0e6810 */ /* 0x000fc60007ffe0ff */
[C---:B------:R-:W-:Y:S02]  /*16b0*/  SEL R21, R19.reuse, R18, !P4 ;  /* 0x0000001213157207 */ /* 0x040fe40006000000 */
[----:B------:R-:W-:-:S03]  /*16c0*/  SEL R19, R19, R14, !P4 ;  /* 0x0000000e13137207 */ /* 0x000fc60006000000 */
[--C-:B------:R-:W-:Y:S01]  /*16d0*/  IMAD.MOV R10, RZ, RZ, -R21.reuse ;  /* 0x000000ffff0a7224 */ /* 0x100fe200078e0a15 */
[----:B------:R-:W-:Y:S01]  /*16e0*/  IADD3 R14, PT, PT, -R19, RZ, RZ ;  /* 0x000000ff130e7210 */ /* 0x000fe20007ffe1ff */
[C---:B------:R-:W-:Y:S01]  /*16f0*/  IMAD.IADD R21, R8.reuse, 0x1, R21 ;  /* 0x0000000108157824 */ /* 0x040fe200078e0215 */
[----:B------:R-:W-:Y:S01]  /*1700*/  IADD3 R19, PT, PT, R8, R19, RZ ;  /* 0x0000001308137210 */ /* 0x000fe20007ffe0ff */
[C---:B------:R-:W-:Y:S02]  /*1710*/  IMAD R10, R0.reuse, R10, R23 ;  /* 0x0000000a000a7224 */ /* 0x040fe400078e0217 */
[----:B------:R-:W-:Y:S02]  /*1720*/  IMAD R14, R0, R14, R15 ;  /* 0x0000000e000e7224 */ /* 0x000fe400078e020f */
[----:B--2---:R-:W-:Y:S02]  /*1730*/  IMAD R10, R21, UR5, R10 ;  /* 0x00000005150a7c24 */ /* 0x004fe4000f8e020a */
[----:B------:R-:W-:-:S02]  /*1740*/  IMAD R14, R19, UR5, R14 ;  /* 0x00000005130e7c24 */ /* 0x000fc4000f8e020e */
[----:B------:R-:W-:Y:S02]  /*1750*/  IMAD.IADD R15, R11, 0x1, R10 ;  /* 0x000000010b0f7824 */ /* 0x000fe400078e020a */
[----:B-1----:R-:W-:Y:S01]  /*1760*/  IMAD.WIDE.U32 R12, R23, 0x4, R12 ;  /* 0x00000004170c7825 */ /* 0x002fe200078e000c */
[----:B------:R-:W-:-:S03]  /*1770*/  IADD3 R19, PT, PT, R11, R14, RZ ;  /* 0x0000000e0b137210 */ /* 0x000fc60007ffe0ff */
[--C-:B---3--:R-:W-:Y:S01]  /*1780*/  IMAD.WIDE R14, R15, 0x4, R16.reuse ;  /* 0x000000040f0e7825 */ /* 0x108fe200078e0210 */
[----:B0-----:R-:W2:Y:S03]  /*1790*/  LDG.E R10, desc[UR6][R12.64+0x4] ;  /* 0x000004060c0a7981 */ /* 0x001ea6000c1e1900 */
[----:B------:R-:W-:Y:S02]  /*17a0*/  IMAD.WIDE R16, R19, 0x4, R16 ;  /* 0x0000000413107825 */ /* 0x000fe400078e0210 */
[----:B------:R-:W3:Y:S04]  /*17b0*/  LDG.E R19, desc[UR6][R12.64] ;  /* 0x000000060c137981 */ /* 0x000ee8000c1e1900 */
[----:B------:R-:W3:Y:S04]  /*17c0*/  LDG.E R14, desc[UR6][R14.64] ;  /* 0x000000060e0e7981 */ /* 0x000ee8000c1e1900 */
[----:B------:R-:W2:Y:S01]  /*17d0*/  LDG.E R16, desc[UR6][R16.64] ;  /* 0x0000000610107981 */ /* 0x000ea2000c1e1900 */
[----:B------:R-:W-:Y:S01]  /*17e0*/  IADD3 R23, PT, PT, R23, 0x2, RZ ;  /* 0x0000000217177810 */ /* 0x000fe20007ffe0ff */
[----:B---3--:R-:W-:-:S04]  /*17f0*/  IMAD R19, R19, R14, R22 ;  /* 0x0000000e13137224 */ /* 0x008fc800078e0216 */
[----:B--2---:R-:W-:-:S07]  /*1800*/  IMAD R22, R10, R16, R19 ;  /* 0x000000100a167224 */ /* 0x004fce00078e0213 */
.L_x_8:
[----:B------:R-:W-:Y:S05]  /*1810*/  BRA.U !UP0, `(.L_x_6) ;  /* 0x00000001087c7547 */ /* 0x000fea000b800000 */
[----:B------:R-:W1:Y:S01]  /*1820*/  I2F.U32.RP R10, R0 ;  /* 0x00000000000a7306 */ /* 0x000e620000209000 */
[----:B------:R-:W-:Y:S01]  /*1830*/  ISETP.NE.U32.AND P4, PT, R0, RZ, PT ;  /* 0x000000ff0000720c */ /* 0x000fe20003f85070 */
[----:B------:R-:W2:Y:S06]  /*1840*/  LDCU UR5, c[0x0][0x398] ;  /* 0x00007300ff0577ac */ /* 0x000eac0008000800 */
[----:B-1----:R-:W1:Y:S02]  /*1850*/  MUFU.RCP R10, R10 ;  /* 0x0000000a000a7308 */ /* 0x002e640000001000 */
[----:B-1----:R-:W-:-:S06]  /*1860*/  VIADD R12, R10, 0xffffffe ;  /* 0x0ffffffe0a0c7836 */ /* 0x002fcc0000000000 */
[----:B------:R1:W3:Y:S02]  /*1870*/  F2I.FTZ.U32.TRUNC.NTZ R13, R12 ;  /* 0x0000000c000d7305 */ /* 0x0002e4000021f000 */
[----:B-1----:R-:W-:Y:S02]  /*1880*/  MOV R12, RZ ;  /* 0x000000ff000c7202 */ /* 0x002fe40000000f00 */
[----:B---3--:R-:W-:-:S05]  /*1890*/  IADD3 R15, PT, PT, RZ, -R13, RZ ;  /* 0x8000000dff0f7210 */ /* 0x008fca0007ffe0ff */
[----:B------:R-:W-:-:S04]  /*18a0*/  IMAD R15, R15, R0, RZ ;  /* 0x000000000f0f7224 */ /* 0x000fc800078e02ff */
[----:B------:R-:W-:-:S06]  /*18b0*/  IMAD.HI.U32 R14, R13, R15, R12 ;  /* 0x0000000f0d0e7227 */ /* 0x000fcc00078e000c */
[----:B------:R-:W-:Y:S02]  /*18c0*/  IMAD.HI.U32 R17, R14, R23, RZ ;  /* 0x000000170e117227 */ /* 0x000fe400078e00ff */
[----:B------:R-:W1:Y:S02]  /*18d0*/  LDC.64 R14, c[0x0][0x390] ;  /* 0x0000e400ff0e7b82 */ /* 0x000e640000000a00 */
[----:B------:R-:W-:-:S04]  /*18e0*/  IMAD.MOV R13, RZ, RZ, -R17 ;  /* 0x000000ffff0d7224 */ /* 0x000fc800078e0a11 */
[----:B------:R-:W-:-:S05]  /*18f0*/  IMAD R13, R0, R13, R23 ;  /* 0x0000000d000d7224 */ /* 0x000fca00078e0217 */
[----:B------:R-:W-:-:S13]  /*1900*/  ISETP.GE.U32.AND P2, PT, R13, R0, PT ;  /* 0x000000000d00720c */ /* 0x000fda0003f46070 */
[-C--:B------:R-:W-:Y:S01]  /*1910*/  @P2 IADD3 R13, PT, PT, R13, -R0.reuse, RZ ;  /* 0x800000000d0d2210 */ /* 0x080fe20007ffe0ff */
[----:B-1----:R-:W-:Y:S01]  /*1920*/  IMAD.WIDE.U32 R14, R23, 0x4, R14 ;  /* 0x00000004170e7825 */ /* 0x002fe200078e000e */
[----:B------:R-:W-:Y:S02]  /*1930*/  @P2 IADD3 R17, PT, PT, R17, 0x1, RZ ;  /* 0x0000000111112810 */ /* 0x000fe40007ffe0ff */
[-C--:B------:R-:W-:Y:S02]  /*1940*/  ISETP.GE.U32.AND P3, PT, R13, R0.reuse, PT ;  /* 0x000000000d00720c */ /* 0x080fe40003f66070 */
[----:B------:R-:W1:Y:S01]  /*1950*/  LDC.64 R12, c[0x0][0x380] ;  /* 0x0000e000ff0c7b82 */ /* 0x000e620000000a00 */
[----:B0-----:R-:W3:Y:S10]  /*1960*/  LDG.E R15, desc[UR6][R14.64] ;  /* 0x000000060e0f7981 */ /* 0x001ef4000c1e1900 */
[----:B------:R-:W-:Y:S01]  /*1970*/  @P3 VIADD R17, R17, 0x1 ;  /* 0x0000000111113836 */ /* 0x000fe20000000000 */
[----:B------:R-:W-:-:S04]  /*1980*/  @!P4 LOP3.LUT R17, RZ, R0, RZ, 0x33, !PT ;  /* 0x00000000ff11c212 */ /* 0x000fc800078e33ff */
[----:B------:R-:W-:Y:S02]  /*1990*/  IADD3 R10, PT, PT, -R17, RZ, RZ ;  /* 0x000000ff110a7210 */ /* 0x000fe40007ffe1ff */
[----:B------:R-:W-:-:S03]  /*19a0*/  IADD3 R8, PT, PT, R8, R17, RZ ;  /* 0x0000001108087210 */ /* 0x000fc60007ffe0ff */
[----:B------:R-:W-:-:S04]  /*19b0*/  IMAD R17, R0, R10, R23 ;  /* 0x0000000a00117224 */ /* 0x000fc800078e0217 */
[----:B--2---:R-:W-:-:S04]  /*19c0*/  IMAD R8, R8, UR5, R17 ;  /* 0x0000000508087c24 */ /* 0x004fc8000f8e0211 */
[----:B------:R-:W-:-:S04]  /*19d0*/  IMAD.IADD R11, R11, 0x1, R8 ;  /* 0x000000010b0b7824 */ /* 0x000fc800078e0208 */
[----:B-1----:R-:W-:-:S06]  /*19e0*/  IMAD.WIDE R12, R11, 0x4, R12 ;  /* 0x000000040b0c7825 */ /* 0x002fcc00078e020c */
[----:B------:R-:W3:Y:S02]  /*19f0*/  LDG.E R12, desc[UR6][R12.64] ;  /* 0x000000060c0c7981 */ /* 0x000ee4000c1e1900 */
[----:B---3--:R-:W-:-:S07]  /*1a00*/  IMAD R22, R15, R12, R22 ;  /* 0x0000000c0f167224 */ /* 0x008fce00078e0216 */
.L_x_6:
[----:B------:R-:W1:Y:S01]  /*1a10*/  LDC R13, c[0x0][0x39c] ;  /* 0x0000e700ff0d7b82 */ /* 0x000e620000000800 */
[----:B------:R-:W2:Y:S01]  /*1a20*/  LDCU.64 UR8, c[0x0][0x388] ;  /* 0x00007100ff0877ac */ /* 0x000ea20008000a00 */
[----:B-1----:R-:W-:-:S04]  /*1a30*/  IABS R15, R13 ;  /* 0x0000000d000f7213 */ /* 0x002fc80000000000 */
[----:B------:R-:W1:Y:S08]  /*1a40*/  I2F.RP R8, R15 ;  /* 0x0000000f00087306 */ /* 0x000e700000209400 */
[----:B-1----:R-:W1:Y:S02]  /*1a50*/  MUFU.RCP R8, R8 ;  /* 0x0000000800087308 */ /* 0x002e640000001000 */
[----:B-1----:R-:W-:-:S06]  /*1a60*/  IADD3 R10, PT, PT, R8, 0xffffffe, RZ ;  /* 0x0ffffffe080a7810 */ /* 0x002fcc0007ffe0ff */
[----:B------:R1:W3:Y:S02]  /*1a70*/  F2I.FTZ.U32.TRUNC.NTZ R11, R10 ;  /* 0x0000000a000b7305 */ /* 0x0002e4000021f000 */
[----:B-1----:R-:W-:Y:S01]  /*1a80*/  IMAD.MOV.U32 R10, RZ, RZ, RZ ;  /* 0x000000ffff0a7224 */ /* 0x002fe200078e00ff */
[----:B---3--:R-:W-:-:S05]  /*1a90*/  IADD3 R12, PT, PT, RZ, -R11, RZ ;  /* 0x8000000bff0c7210 */ /* 0x008fca0007ffe0ff */
[----:B------:R-:W-:Y:S01]  /*1aa0*/  IMAD R17, R12, R15, RZ ;  /* 0x0000000f0c117224 */ /* 0x000fe200078e02ff */
[----:B------:R-:W-:Y:S02]  /*1ab0*/  IABS R12, R22 ;  /* 0x00000016000c7213 */ /* 0x000fe40000000000 */
[----:B------:R-:W-:Y:S01]  /*1ac0*/  LOP3.LUT R22, R22, R13, RZ, 0x3c, !PT ;  /* 0x0000000d16167212 */ /* 0x000fe200078e3cff */
[----:B------:R-:W-:-:S03]  /*1ad0*/  IMAD.HI.U32 R11, R11, R17, R10 ;  /* 0x000000110b0b7227 */ /* 0x000fc600078e000a */
[----:B------:R-:W-:-:S03]  /*1ae0*/  ISETP.GE.AND P4, PT, R22, RZ, PT ;  /* 0x000000ff1600720c */ /* 0x000fc60003f86270 */
[----:B------:R-:W-:-:S05]  /*1af0*/  IMAD.HI.U32 R11, R11, R12, RZ ;  /* 0x0000000c0b0b7227 */ /* 0x000fca00078e00ff */
[----:B------:R-:W-:-:S05]  /*1b00*/  IADD3 R8, PT, PT, -R11, RZ, RZ ;  /* 0x000000ff0b087210 */ /* 0x000fca0007ffe1ff */
[----:B------:R-:W-:-:S05]  /*1b10*/  IMAD R8, R15, R8, R12 ;  /* 0x000000080f087224 */ /* 0x000fca00078e020c */
[----:B------:R-:W-:-:S13]  /*1b20*/  ISETP.GT.U32.AND P3, PT, R15, R8, PT ;  /* 0x000000080f00720c */ /* 0x000fda0003f64070 */
[-C--:B------:R-:W-:Y:S01]  /*1b30*/  @!P3 IADD3 R8, PT, PT, R8, -R15.reuse, RZ ;  /* 0x8000000f0808b210 */ /* 0x080fe20007ffe0ff */
[----:B------:R-:W-:Y:S01]  /*1b40*/  @!P3 VIADD R11, R11, 0x1 ;  /* 0x000000010b0bb836 */ /* 0x000fe20000000000 */
[----:B------:R-:W-:Y:S02]  /*1b50*/  ISETP.NE.AND P3, PT, R13, RZ, PT ;  /* 0x000000ff0d00720c */ /* 0x000fe40003f65270 */
[----:B------:R-:W-:-:S13]  /*1b60*/  ISETP.GE.U32.AND P2, PT, R8, R15, PT ;  /* 0x0000000f0800720c */ /* 0x000fda0003f46070 */
[----:B------:R-:W-:Y:S02]  /*1b70*/  @P2 IADD3 R11, PT, PT, R11, 0x1, RZ ;  /* 0x000000010b0b2810 */ /* 0x000fe40007ffe0ff */
[----:B--2---:R-:W-:Y:S02]  /*1b80*/  IADD3 R8, P2, PT, R9, UR8, RZ ;  /* 0x0000000809087c10 */ /* 0x004fe4000ff5e0ff */
[----:B------:R-:W-:Y:S02]  /*1b90*/  @!P4 IADD3 R11, PT, PT, -R11, RZ, RZ ;  /* 0x000000ff0b0bc210 */ /* 0x000fe40007ffe1ff */
[----:B------:R-:W-:Y:S02]  /*1ba0*/  @!P3 LOP3.LUT R11, RZ, R13, RZ, 0x33, !PT ;  /* 0x0000000dff0bb212 */ /* 0x000fe400078e33ff */
[----:B------:R-:W-:Y:S02]  /*1bb0*/  LEA.HI.X.SX32 R9, R9, UR9, 0x1, P2 ;  /* 0x0000000909097c11 */ /* 0x000fe400090f0eff */
[----:B------:R-:W-:-:S05]  /*1bc0*/  VIMNMX.RELU R11, PT, PT, R11, 0xff, PT ;  /* 0x000000ff0b0b7848 */ /* 0x000fca0003fe1100 */
[----:B0-----:R1:W-:Y:S02]  /*1bd0*/  STG.E.U8 desc[UR6][R8.64], R11 ;  /* 0x0000000b08007986 */ /* 0x0013e4000c101106 */
.L_x_3:
[----:B0-----:R-:W-:Y:S05]  /*1be0*/  BSYNC.RECONVERGENT B0 ;  /* 0x0000000000007941 */ /* 0x001fea0003800200 */
.L_x_2:
[----:B------:R-:W-:Y:S05]  /*1bf0*/  @!P1 BRA `(.L_x_9) ;  /* 0xffffffe4006c9947 */ /* 0x000fea000383ffff */
[----:B------:R-:W-:Y:S05]  /*1c00*/  EXIT ;  /* 0x000000000000794d */ /* 0x000fea0003800000 */
.L_x_1:
[C---:B------:R-:W-:Y:S01]  /*1c10*/  VIMNMX.U32 R0, PT, PT, R4.reuse, 0x10000, !PT ;  /* 0x0001000004007848 */ /* 0x040fe20007fe0000 */
[----:B------:R-:W-:Y:S01]  /*1c20*/  UMOV UR4, URZ ;  /* 0x000000ff00047c82 */ /* 0x000fe20008000000 */
[----:B------:R-:W-:-:S03]  /*1c30*/  ISETP.GE.U32.AND P1, PT, R4, 0x30001, PT ;  /* 0x000300010400780c */ /* 0x000fc60003f26070 */
[----:B------:R-:W-:-:S05]  /*1c40*/  VIADD R0, R0, 0xffffffff ;  /* 0xffffffff00007836 */ /* 0x000fca0000000000 */
[----:B------:R-:W-:-:S04]  /*1c50*/  LEA.HI R0, R0, 0x1, RZ, 0x10 ;  /* 0x0000000100007811 */ /* 0x000fc800078f80ff */
[----:B------:R-:W-:-:S04]  /*1c60*/  LOP3.LUT R2, R0, 0x3, RZ, 0xc0, !PT ;  /* 0x0000000300027812 */ /* 0x000fc800078ec0ff */
[----:B------:R-:W-:Y:S01]  /*1c70*/  ISETP.NE.AND P0, PT, R2, RZ, PT ;  /* 0x000000ff0200720c */ /* 0x000fe20003f05270 */
[----:B------:R-:W-:-:S12]  /*1c80*/  @!P1 BRA `(.L_x_10) ;  /* 0x0000000000589947 */ /* 0x000fd80003800000 */
[----:B------:R-:W-:Y:S01]  /*1c90*/  LOP3.LUT R0, R0, 0x1fffc, RZ, 0xc0, !PT ;  /* 0x0001fffc00007812 */ /* 0x000fe200078ec0ff */
[----:B------:R-:W1:Y:S01]  /*1ca0*/  LDCU.64 UR8, c[0x0][0x388] ;  /* 0x00007100ff0877ac */ /* 0x000e620008000a00 */
[----:B------:R-:W-:Y:S01]  /*1cb0*/  UMOV UR4, URZ ;  /* 0x000000ff00047c82 */ /* 0x000fe20008000000 */
[----:B------:R-:W-:-:S05]  /*1cc0*/  UMOV UR5, URZ ;  /* 0x000000ff00057c82 */ /* 0x000fca0008000000 */
.L_x_11:
[----:B------:R-:W-:Y:S01]  /*1cd0*/  IADD3 R11, PT, PT, R3, UR4, RZ ;  /* 0x00000004030b7c10 */ /* 0x000fe2000fffe0ff */
[----:B------:R-:W-:Y:S02]  /*1ce0*/  UIADD3 UR5, UPT, UPT, UR5, 0x4, URZ ;  /* 0x0000000405057890 */ /* 0x000fe4000fffe0ff */
[----:B------:R-:W-:Y:S01]  /*1cf0*/  UIADD3 UR4, UPT, UPT, UR4, 0x40000, URZ ;  /* 0x0004000004047890 */ /* 0x000fe2000fffe0ff */
[C---:B------:R-:W-:Y:S01]  /*1d00*/  IADD3 R5, PT, PT, R11.reuse, 0x10000, RZ ;  /* 0x000100000b057810 */ /* 0x040fe20007ffe0ff */
[C---:B------:R-:W-:Y:S01]  /*1d10*/  VIADD R7, R11.reuse, 0x20000 ;  /* 0x000200000b077836 */ /* 0x040fe20000000000 */
[----:B------:R-:W-:Y:S02]  /*1d20*/  IADD3 R9, PT, PT, R11, 0x30000, RZ ;  /* 0x000300000b097810 */ /* 0x000fe40007ffe0ff */
[-C--:B------:R-:W-:Y:S02]  /*1d30*/  ISETP.GE.AND P2, PT, R5, R4.reuse, PT ;  /* 0x000000040500720c */ /* 0x080fe40003f46270 */
[----:B------:R-:W-:-:S02]  /*1d40*/  ISETP.GE.AND P3, PT, R7, R4, PT ;  /* 0x000000040700720c */ /* 0x000fc40003f66270 */
[-C--:B------:R-:W-:Y:S02]  /*1d50*/  ISETP.GE.AND P4, PT, R9, R4.reuse, PT ;  /* 0x000000040900720c */ /* 0x080fe40003f86270 */
[C---:B------:R-:W-:Y:S02]  /*1d60*/  ISETP.GE.AND P1, PT, R11.reuse, R4, PT ;  /* 0x000000040b00720c */ /* 0x040fe40003f26270 */
[----:B-1----:R-:W-:-:S04]  /*1d70*/  IADD3 R6, P5, PT, R11, UR8, RZ ;  /* 0x000000080b067c10 */ /* 0x002fc8000ffbe0ff */
[----:B------:R-:W-:-:S05]  /*1d80*/  LEA.HI.X.SX32 R7, R11, UR9, 0x1, P5 ;  /* 0x000000090b077c11 */ /* 0x000fca000a8f0eff */
[----:B0-----:R2:W-:Y:S04]  /*1d90*/  @!P2 STG.E.U8 desc[UR6][R6.64+0x10000], RZ ;  /* 0x010000ff0600a986 */ /* 0x0015e8000c101106 */
[----:B------:R2:W-:Y:S04]  /*1da0*/  @!P3 STG.E.U8 desc[UR6][R6.64+0x20000], RZ ;  /* 0x020000ff0600b986 */ /* 0x0005e8000c101106 */
[----:B------:R2:W-:Y:S04]  /*1db0*/  @!P4 STG.E.U8 desc[UR6][R6.64+0x30000], RZ ;  /* 0x030000ff0600c986 */ /* 0x0005e8000c101106 */
[----:B------:R2:W-:Y:S01]  /*1dc0*/  @!P1 STG.E.U8 desc[UR6][R6.64], RZ ;  /* 0x000000ff06009986 */ /* 0x0005e2000c101106 */
[----:B------:R-:W-:-:S13]  /*1dd0*/  ISETP.NE.AND P1, PT, R0, UR5, PT ;  /* 0x0000000500007c0c */ /* 0x000fda000bf25270 */
[----:B--2---:R-:W-:Y:S05]  /*1de0*/  @P1 BRA `(.L_x_11) ;  /* 0xfffffffc00b81947 */ /* 0x004fea000383ffff */
.L_x_10:
[----:B0-----:R-:W-:Y:S05]  /*1df0*/  @!P0 EXIT ;  /* 0x000000000000894d */ /* 0x001fea0003800000 */
[----:B------:R-:W-:-:S05]  /*1e00*/  UMOV UR5, URZ ;  /* 0x000000ff00057c82 */ /* 0x000fca0008000000 */
.L_x_12:
[----:B------:R-:W-:Y:S01]  /*1e10*/  IADD3 R5, PT, PT, R3, UR4, RZ ;  /* 0x0000000403057c10 */ /* 0x000fe2000fffe0ff */
[----:B------:R-:W-:Y:S02]  /*1e20*/  UIADD3 UR5, UPT, UPT, UR5, 0x1, URZ ;  /* 0x0000000105057890 */ /* 0x000fe4000fffe0ff */
[----:B------:R-:W-:Y:S01]  /*1e30*/  UIADD3 UR4, UPT, UPT, UR4, 0x10000, URZ ;  /* 0x0001000004047890 */ /* 0x000fe2000fffe0ff */
[----:B------:R-:W-:-:S13]  /*1e40*/  ISETP.GE.AND P0, PT, R5, R4, PT ;  /* 0x000000040500720c */ /* 0x000fda0003f06270 */
[----:B------:R-:W0:Y:S02]  /*1e50*/  @!P0 LDC.64 R6, c[0x0][0x388] ;  /* 0x0000e200ff068b82 */ /* 0x000e240000000a00 */
[----:B0-----:R-:W-:-:S04]  /*1e60*/  @!P0 IADD3 R6, P1, PT, R5, R6, RZ ;  /* 0x0000000605068210 */ /* 0x001fc80007f3e0ff */
[----:B------:R-:W-:-:S05]  /*1e70*/  @!P0 LEA.HI.X.SX32 R7, R5, R7, 0x1, P1 ;  /* 0x0000000705078211 */ /* 0x000fca00008f0eff */
[----:B------:R0:W-:Y:S01]  /*1e80*/  @!P0 STG.E.U8 desc[UR6][R6.64], RZ ;  /* 0x000000ff06008986 */ /* 0x0001e2000c101106 */
[----:B------:R-:W-:-:S13]  /*1e90*/  ISETP.NE.AND P0, PT, R2, UR5, PT ;  /* 0x0000000502007c0c */ /* 0x000fda000bf05270 */
[----:B0-----:R-:W-:Y:S05]  /*1ea0*/  @P0 BRA `(.L_x_12) ;  /* 0xfffffffc00d80947 */ /* 0x001fea000383ffff */
[----:B------:R-:W-:Y:S05]  /*1eb0*/  EXIT ;  /* 0x000000000000794d */ /* 0x000fea0003800000 */
.L_x_13:
[----:B------:R-:W-:-:S00]  /*1ec0*/  BRA `(.L_x_13) ;  /* 0xfffffffc00fc7947 */ /* 0x000fc0000383ffff */
[----:B------:R-:W-:-:S00]  /*1ed0*/  NOP ;  /* 0x0000000000007918 */ /* 0x000fc00000000000 */
        /* <DEDUP_REMOVED lines=10> */
.L_x_14:


//--------------------- .nv.shared.reserved.0     --------------------------
	.section	.nv.shared.reserved.0,"aw",@nobits
	.weak		__nv_reservedSMEM_offset_0_alias
	.size		__nv_reservedSMEM_offset_0_alias, 0, 64
	.other		__nv_reservedSMEM_offset_0_alias,@"STO_CUDA_RESERVED_SHARED STV_DEFAULT"
__nv_reservedSMEM_offset_0_alias:
	.zero		0
	.zero		64


//--------------------- .nv.constant0._Z7CNN_GPUPiPhS_iii --------------------------
	.section	.nv.constant0._Z7CNN_GPUPiPhS_iii,"a",@progbits
	.sectionflags	@""
	.align	4
.nv.constant0._Z7CNN_GPUPiPhS_iii:
	.zero		932


//--------------------- SYMBOLS --------------------------

	.type		.nv.reservedSmem.offset0,@object
	.size		.nv.reservedSmem.offset0,0x4
